//
// Generated by NVIDIA NVVM Compiler
//
// Compiler Build ID: CL-36424714
// Cuda compilation tools, release 13.0, V13.0.88
// Based on NVVM 20.0.0
//

.version 9.0
.target sm_100
.address_size 64

	// .globl	_Z5cal_bPfffS_S_ff

.visible .entry _Z5cal_bPfffS_S_ff(
	.param .u64 .ptr .align 1 _Z5cal_bPfffS_S_ff_param_0,
	.param .f32 _Z5cal_bPfffS_S_ff_param_1,
	.param .f32 _Z5cal_bPfffS_S_ff_param_2,
	.param .u64 .ptr .align 1 _Z5cal_bPfffS_S_ff_param_3,
	.param .u64 .ptr .align 1 _Z5cal_bPfffS_S_ff_param_4,
	.param .f32 _Z5cal_bPfffS_S_ff_param_5,
	.param .f32 _Z5cal_bPfffS_S_ff_param_6
)
{
	.reg .pred 	%p<2>;
	.reg .b32 	%r<6>;
	.reg .b32 	%f<31>;
	.reg .b64 	%rd<11>;
	.reg .b64 	%fd<13>;

	ld.param.u64 	%rd1, [_Z5cal_bPfffS_S_ff_param_0];
	ld.param.f32 	%f1, [_Z5cal_bPfffS_S_ff_param_1];
	ld.param.f32 	%f2, [_Z5cal_bPfffS_S_ff_param_2];
	ld.param.u64 	%rd2, [_Z5cal_bPfffS_S_ff_param_3];
	ld.param.u64 	%rd3, [_Z5cal_bPfffS_S_ff_param_4];
	ld.param.f32 	%f3, [_Z5cal_bPfffS_S_ff_param_5];
	ld.param.f32 	%f4, [_Z5cal_bPfffS_S_ff_param_6];
	mov.u32 	%r1, %ctaid.x;
	mov.u32 	%r3, %tid.x;
	max.u32 	%r4, %r1, %r3;
	setp.gt.u32 	%p1, %r4, 38;
	@%p1 bra 	$L__BB0_2;
	cvta.to.global.u64 	%rd4, %rd2;
	cvta.to.global.u64 	%rd5, %rd3;
	cvta.to.global.u64 	%rd6, %rd1;
	mad.lo.s32 	%r5, %r1, 41, %r3;
	mul.wide.u32 	%rd7, %r5, 4;
	add.s64 	%rd8, %rd7, %rd4;
	ld.global.f32 	%f5, [%rd8+172];
	ld.global.f32 	%f6, [%rd8+164];
	sub.f32 	%f7, %f5, %f6;
	cvt.f64.f32 	%fd1, %f7;
	cvt.f64.f32 	%fd2, %f3;
	add.f64 	%fd3, %fd2, %fd2;
	div.rn.f64 	%fd4, %fd1, %fd3;
	cvt.rn.f32.f64 	%f8, %fd4;
	add.s64 	%rd9, %rd5, %rd7;
	ld.global.f32 	%f9, [%rd9+332];
	ld.global.f32 	%f10, [%rd9+4];
	sub.f32 	%f11, %f9, %f10;
	cvt.f64.f32 	%fd5, %f11;
	cvt.f64.f32 	%fd6, %f4;
	add.f64 	%fd7, %fd6, %fd6;
	div.rn.f64 	%fd8, %fd5, %fd7;
	cvt.rn.f32.f64 	%f12, %fd8;
	ld.global.f32 	%f13, [%rd8+332];
	ld.global.f32 	%f14, [%rd8+4];
	sub.f32 	%f15, %f13, %f14;
	cvt.f64.f32 	%fd9, %f15;
	div.rn.f64 	%fd10, %fd9, %fd7;
	cvt.rn.f32.f64 	%f16, %fd10;
	ld.global.f32 	%f17, [%rd9+172];
	ld.global.f32 	%f18, [%rd9+164];
	sub.f32 	%f19, %f17, %f18;
	cvt.f64.f32 	%fd11, %f19;
	div.rn.f64 	%fd12, %fd11, %fd3;
	cvt.rn.f32.f64 	%f20, %fd12;
	div.rn.f32 	%f21, %f1, %f2;
	add.f32 	%f22, %f8, %f12;
	mul.f32 	%f23, %f21, %f22;
	mul.f32 	%f24, %f8, %f8;
	sub.f32 	%f25, %f23, %f24;
	add.f32 	%f26, %f16, %f16;
	mul.f32 	%f27, %f26, %f20;
	sub.f32 	%f28, %f25, %f27;
	mul.f32 	%f29, %f12, %f12;
	sub.f32 	%f30, %f28, %f29;
	add.s64 	%rd10, %rd7, %rd6;
	st.global.f32 	[%rd10+168], %f30;
$L__BB0_2:
	ret;

}
	// .globl	_Z5cal_pPfffS_
.visible .entry _Z5cal_pPfffS_(
	.param .u64 .ptr .align 1 _Z5cal_pPfffS__param_0,
	.param .f32 _Z5cal_pPfffS__param_1,
	.param .f32 _Z5cal_pPfffS__param_2,
	.param .u64 .ptr .align 1 _Z5cal_pPfffS__param_3
)
{
	.reg .pred 	%p<4>;
	.reg .b32 	%r<9>;
	.reg .b32 	%f<26>;
	.reg .b64 	%rd<12>;

	ld.param.u64 	%rd3, [_Z5cal_pPfffS__param_0];
	ld.param.f32 	%f1, [_Z5cal_pPfffS__param_1];
	ld.param.f32 	%f2, [_Z5cal_pPfffS__param_2];
	ld.param.u64 	%rd2, [_Z5cal_pPfffS__param_3];
	cvta.to.global.u64 	%rd1, %rd3;
	mov.u32 	%r1, %ctaid.x;
	mov.u32 	%r3, %tid.x;
	max.u32 	%r4, %r1, %r3;
	setp.gt.u32 	%p1, %r4, 38;
	@%p1 bra 	$L__BB1_2;
	cvta.to.global.u64 	%rd4, %rd2;
	mad.lo.s32 	%r5, %r1, 41, %r3;
	add.s32 	%r6, %r5, 2;
	mul.wide.u32 	%rd5, %r6, 4;
	add.s64 	%rd6, %rd1, %rd5;
	ld.global.f32 	%f3, [%rd6+164];
	ld.global.f32 	%f4, [%rd6+156];
	add.f32 	%f5, %f3, %f4;
	mul.f32 	%f6, %f2, %f5;
	ld.global.f32 	%f7, [%rd6+324];
	ld.global.f32 	%f8, [%rd6+-4];
	add.f32 	%f9, %f7, %f8;
	mul.f32 	%f10, %f1, %f9;
	mul.f32 	%f11, %f1, %f10;
	fma.rn.f32 	%f12, %f2, %f6, %f11;
	add.s64 	%rd7, %rd5, %rd4;
	ld.global.f32 	%f13, [%rd7+160];
	mul.f32 	%f14, %f1, %f13;
	mul.f32 	%f15, %f1, %f14;
	mul.f32 	%f16, %f2, %f15;
	mul.f32 	%f17, %f2, %f16;
	sub.f32 	%f18, %f12, %f17;
	mul.f32 	%f19, %f2, %f2;
	fma.rn.f32 	%f20, %f1, %f1, %f19;
	add.f32 	%f21, %f20, %f20;
	div.rn.f32 	%f22, %f18, %f21;
	st.global.f32 	[%rd6+160], %f22;
	bra.uni 	$L__BB1_3;
$L__BB1_2:
	setp.gt.u32 	%p2, %r1, 40;
	@%p2 bra 	$L__BB1_4;
$L__BB1_3:
	mul.lo.s32 	%r7, %r1, 41;
	mul.wide.u32 	%rd8, %r7, 4;
	add.s64 	%rd9, %rd1, %rd8;
	ld.global.f32 	%f23, [%rd9+156];
	st.global.f32 	[%rd9+160], %f23;
	ld.global.f32 	%f24, [%rd9+4];
	st.global.f32 	[%rd9], %f24;
$L__BB1_4:
	setp.gt.u32 	%p3, %r3, 40;
	@%p3 bra 	$L__BB1_6;
	mul.wide.u32 	%rd10, %r3, 4;
	add.s64 	%rd11, %rd1, %rd10;
	ld.global.f32 	%f25, [%rd11+164];
	st.global.f32 	[%rd11], %f25;
	mov.b32 	%r8, 0;
	st.global.u32 	[%rd11+6560], %r8;
$L__BB1_6:
	ret;

}
	// .globl	_Z6cal_uvPfS_S_fffff
.visible .entry _Z6cal_uvPfS_S_fffff(
	.param .u64 .ptr .align 1 _Z6cal_uvPfS_S_fffff_param_0,
	.param .u64 .ptr .align 1 _Z6cal_uvPfS_S_fffff_param_1,
	.param .u64 .ptr .align 1 _Z6cal_uvPfS_S_fffff_param_2,
	.param .f32 _Z6cal_uvPfS_S_fffff_param_3,
	.param .f32 _Z6cal_uvPfS_S_fffff_param_4,
	.param .f32 _Z6cal_uvPfS_S_fffff_param_5,
	.param .f32 _Z6cal_uvPfS_S_fffff_param_6,
	.param .f32 _Z6cal_uvPfS_S_fffff_param_7
)
{
	.reg .pred 	%p<4>;
	.reg .b32 	%r<11>;
	.reg .b32 	%f<70>;
	.reg .b64 	%rd<17>;

	ld.param.u64 	%rd4, [_Z6cal_uvPfS_S_fffff_param_0];
	ld.param.u64 	%rd5, [_Z6cal_uvPfS_S_fffff_param_1];
	ld.param.u64 	%rd3, [_Z6cal_uvPfS_S_fffff_param_2];
	ld.param.f32 	%f1, [_Z6cal_uvPfS_S_fffff_param_3];
	ld.param.f32 	%f2, [_Z6cal_uvPfS_S_fffff_param_4];
	ld.param.f32 	%f3, [_Z6cal_uvPfS_S_fffff_param_5];
	ld.param.f32 	%f4, [_Z6cal_uvPfS_S_fffff_param_6];
	ld.param.f32 	%f5, [_Z6cal_uvPfS_S_fffff_param_7];
	cvta.to.global.u64 	%rd1, %rd5;
	cvta.to.global.u64 	%rd2, %rd4;
	mov.u32 	%r1, %ctaid.x;
	mov.u32 	%r3, %tid.x;
	max.u32 	%r4, %r1, %r3;
	setp.gt.u32 	%p1, %r4, 38;
	@%p1 bra 	$L__BB2_2;
	cvta.to.global.u64 	%rd6, %rd3;
	mad.lo.s32 	%r5, %r1, 41, %r3;
	add.s32 	%r6, %r5, 1;
	mul.wide.u32 	%rd7, %r6, 4;
	add.s64 	%rd8, %rd2, %rd7;
	ld.global.f32 	%f6, [%rd8+164];
	mul.f32 	%f7, %f4, %f6;
	div.rn.f32 	%f8, %f7, %f1;
	ld.global.f32 	%f9, [%rd8+160];
	sub.f32 	%f10, %f6, %f9;
	mul.f32 	%f11, %f8, %f10;
	sub.f32 	%f12, %f6, %f11;
	add.s64 	%rd9, %rd1, %rd7;
	ld.global.f32 	%f13, [%rd9+164];
	mul.f32 	%f14, %f4, %f13;
	div.rn.f32 	%f15, %f14, %f2;
	ld.global.f32 	%f16, [%rd8];
	sub.f32 	%f17, %f6, %f16;
	mul.f32 	%f18, %f15, %f17;
	sub.f32 	%f19, %f12, %f18;
	add.f32 	%f20, %f3, %f3;
	mul.f32 	%f21, %f1, %f20;
	div.rn.f32 	%f22, %f4, %f21;
	add.s64 	%rd10, %rd7, %rd6;
	ld.global.f32 	%f23, [%rd10+168];
	ld.global.f32 	%f24, [%rd10+160];
	sub.f32 	%f25, %f23, %f24;
	mul.f32 	%f26, %f22, %f25;
	sub.f32 	%f27, %f19, %f26;
	mul.f32 	%f28, %f1, %f1;
	div.rn.f32 	%f29, %f4, %f28;
	ld.global.f32 	%f30, [%rd8+168];
	add.f32 	%f31, %f6, %f6;
	sub.f32 	%f32, %f30, %f31;
	add.f32 	%f33, %f9, %f32;
	mul.f32 	%f34, %f2, %f2;
	div.rn.f32 	%f35, %f4, %f34;
	ld.global.f32 	%f36, [%rd8+328];
	sub.f32 	%f37, %f36, %f31;
	add.f32 	%f38, %f16, %f37;
	mul.f32 	%f39, %f35, %f38;
	fma.rn.f32 	%f40, %f29, %f33, %f39;
	fma.rn.f32 	%f41, %f5, %f40, %f27;
	st.global.f32 	[%rd8+164], %f41;
	ld.global.f32 	%f42, [%rd9+164];
	mul.f32 	%f43, %f4, %f41;
	div.rn.f32 	%f44, %f43, %f1;
	ld.global.f32 	%f45, [%rd9+160];
	sub.f32 	%f46, %f42, %f45;
	mul.f32 	%f47, %f46, %f44;
	sub.f32 	%f48, %f42, %f47;
	mul.f32 	%f49, %f4, %f42;
	div.rn.f32 	%f50, %f49, %f2;
	ld.global.f32 	%f51, [%rd9];
	sub.f32 	%f52, %f42, %f51;
	mul.f32 	%f53, %f50, %f52;
	sub.f32 	%f54, %f48, %f53;
	ld.global.f32 	%f55, [%rd10+328];
	ld.global.f32 	%f56, [%rd10];
	sub.f32 	%f57, %f55, %f56;
	mul.f32 	%f58, %f22, %f57;
	sub.f32 	%f59, %f54, %f58;
	ld.global.f32 	%f60, [%rd9+168];
	add.f32 	%f61, %f42, %f42;
	sub.f32 	%f62, %f60, %f61;
	add.f32 	%f63, %f45, %f62;
	ld.global.f32 	%f64, [%rd9+328];
	sub.f32 	%f65, %f64, %f61;
	add.f32 	%f66, %f51, %f65;
	mul.f32 	%f67, %f35, %f66;
	fma.rn.f32 	%f68, %f29, %f63, %f67;
	fma.rn.f32 	%f69, %f5, %f68, %f59;
	st.global.f32 	[%rd9+164], %f69;
	bra.uni 	$L__BB2_3;
$L__BB2_2:
	setp.gt.u32 	%p2, %r3, 40;
	@%p2 bra 	$L__BB2_4;
$L__BB2_3:
	mul.wide.u32 	%rd11, %r3, 4;
	add.s64 	%rd12, %rd2, %rd11;
	mov.b32 	%r7, 0;
	st.global.u32 	[%rd12], %r7;
	mov.b32 	%r8, 1065353216;
	st.global.u32 	[%rd12+6560], %r8;
	add.s64 	%rd13, %rd1, %rd11;
	st.global.u32 	[%rd13], %r7;
	st.global.u32 	[%rd13+6560], %r7;
$L__BB2_4:
	setp.gt.u32 	%p3, %r1, 40;
	@%p3 bra 	$L__BB2_6;
	mul.lo.s32 	%r9, %r1, 41;
	mul.wide.u32 	%rd14, %r9, 4;
	add.s64 	%rd15, %rd2, %rd14;
	mov.b32 	%r10, 0;
	st.global.u32 	[%rd15], %r10;
	st.global.u32 	[%rd15+160], %r10;
	add.s64 	%rd16, %rd1, %rd14;
	st.global.u32 	[%rd16], %r10;
	st.global.u32 	[%rd16+160], %r10;
$L__BB2_6:
	ret;

}


// ===== COMPILED SASS (sm_100) =====

	.target	sm_100

	.elftype	@"ET_EXEC"


//--------------------- .note.nv.tkinfo           --------------------------
	.section	.note.nv.tkinfo,"",@"SHT_NOTE"
	.sectionflags	@"SHF_NOTE_NV_TKINFO"
	.tkinfo
        /*0018*/ 	.word	0x00000002
        /*0030*/ 	.string	""
        /*0030*/ 	.string	"ptxas"
        /*0030*/ 	.string	"Cuda compilation tools, release 13.0, V13.0.88"
        /*0030*/ 	.string	"Build cuda_13.0.r13.0/compiler.36424714_0"
        /*0030*/ 	.string	"-arch sm_100 -m 64 "



//--------------------- .note.nv.cuinfo           --------------------------
	.section	.note.nv.cuinfo,"",@"SHT_NOTE"
	.sectionflags	@"SHF_NOTE_NV_CUINFO"
        /*0018*/ 	.short	0x0002
        /*001a*/ 	.short	0x0064
        /*001c*/ 	.short	0x0082
	.zero		2


//--------------------- .nv.info                  --------------------------
	.section	.nv.info,"",@"SHT_CUDA_INFO"
	.align	4


	//----- nvinfo : EIATTR_REGCOUNT
	.align		4
        /*0000*/ 	.byte	0x04, 0x2f
        /*0002*/ 	.short	(.L_1 - .L_0)
	.align		4
.L_0:
        /*0004*/ 	.word	index@(_Z5cal_bPfffS_S_ff)
        /*0008*/ 	.word	0x00000020


	//----- nvinfo : EIATTR_FRAME_SIZE
	.align		4
.L_1:
        /*000c*/ 	.byte	0x04, 0x11
        /*000e*/ 	.short	(.L_3 - .L_2)
	.align		4
.L_2:
        /*0010*/ 	.word	index@($__internal_3_$__cuda_sm3x_div_rn_noftz_f32_slowpath)
        /*0014*/ 	.word	0x00000000


	//----- nvinfo : EIATTR_FRAME_SIZE
	.align		4
.L_3:
        /*0018*/ 	.byte	0x04, 0x11
        /*001a*/ 	.short	(.L_5 - .L_4)
	.align		4
.L_4:
        /*001c*/ 	.word	index@($__internal_2_$__cuda_sm20_div_rn_f64_full)
        /*0020*/ 	.word	0x00000000


	//----- nvinfo : EIATTR_FRAME_SIZE
	.align		4
.L_5:
        /*0024*/ 	.byte	0x04, 0x11
        /*0026*/ 	.short	(.L_7 - .L_6)
	.align		4
.L_6:
        /*0028*/ 	.word	index@(_Z5cal_bPfffS_S_ff)
        /*002c*/ 	.word	0x00000000


	//----- nvinfo : EIATTR_REGCOUNT
	.align		4
.L_7:
        /*0030*/ 	.byte	0x04, 0x2f
        /*0032*/ 	.short	(.L_9 - .L_8)
	.align		4
.L_8:
        /*0034*/ 	.word	index@(_Z5cal_pPfffS_)
        /*0038*/ 	.word	0x00000014


	//----- nvinfo : EIATTR_FRAME_SIZE
	.align		4
.L_9:
        /*003c*/ 	.byte	0x04, 0x11
        /*003e*/ 	.short	(.L_11 - .L_10)
	.align		4
.L_10:
        /*0040*/ 	.word	index@($__internal_1_$__cuda_sm3x_div_rn_noftz_f32_slowpath)
        /*0044*/ 	.word	0x00000000


	//----- nvinfo : EIATTR_FRAME_SIZE
	.align		4
.L_11:
        /*0048*/ 	.byte	0x04, 0x11
        /*004a*/ 	.short	(.L_13 - .L_12)
	.align		4
.L_12:
        /*004c*/ 	.word	index@(_Z5cal_pPfffS_)
        /*0050*/ 	.word	0x00000000


	//----- nvinfo : EIATTR_REGCOUNT
	.align		4
.L_13:
        /*0054*/ 	.byte	0x04, 0x2f
        /*0056*/ 	.short	(.L_15 - .L_14)
	.align		4
.L_14:
        /*0058*/ 	.word	index@(_Z6cal_uvPfS_S_fffff)
        /*005c*/ 	.word	0x0000001e


	//----- nvinfo : EIATTR_FRAME_SIZE
	.align		4
.L_15:
        /*0060*/ 	.byte	0x04, 0x11
        /*0062*/ 	.short	(.L_17 - .L_16)
	.align		4
.L_16:
        /*0064*/ 	.word	index@($__internal_0_$__cuda_sm3x_div_rn_noftz_f32_slowpath)
        /*0068*/ 	.word	0x00000000


	//----- nvinfo : EIATTR_FRAME_SIZE
	.align		4
.L_17:
        /*006c*/ 	.byte	0x04, 0x11
        /*006e*/ 	.short	(.L_19 - .L_18)
	.align		4
.L_18:
        /*0070*/ 	.word	index@(_Z6cal_uvPfS_S_fffff)
        /*0074*/ 	.word	0x00000000


	//----- nvinfo : EIATTR_MIN_STACK_SIZE
	.align		4
.L_19:
        /*0078*/ 	.byte	0x04, 0x12
        /*007a*/ 	.short	(.L_21 - .L_20)
	.align		4
.L_20:
        /*007c*/ 	.word	index@(_Z6cal_uvPfS_S_fffff)
        /*0080*/ 	.word	0x00000000


	//----- nvinfo : EIATTR_MIN_STACK_SIZE
	.align		4
.L_21:
        /*0084*/ 	.byte	0x04, 0x12
        /*0086*/ 	.short	(.L_23 - .L_22)
	.align		4
.L_22:
        /*0088*/ 	.word	index@(_Z5cal_pPfffS_)
        /*008c*/ 	.word	0x00000000


	//----- nvinfo : EIATTR_MIN_STACK_SIZE
	.align		4
.L_23:
        /*0090*/ 	.byte	0x04, 0x12
        /*0092*/ 	.short	(.L_25 - .L_24)
	.align		4
.L_24:
        /*0094*/ 	.word	index@(_Z5cal_bPfffS_S_ff)
        /*0098*/ 	.word	0x00000000
.L_25:


//--------------------- .nv.compat                --------------------------
	.section	.nv.compat,"",@"SHT_CUDA_COMPAT_INFO"
	.align	4
        /*0000*/ 	.byte	0x02, 0x09, 0x00, 0x00, 0x02, 0x02, 0x01, 0x00, 0x02, 0x05, 0x05, 0x00, 0x03, 0x07, 0x01, 0x01
        /*0010*/ 	.byte	0x02, 0x03, 0x00, 0x00, 0x02, 0x06, 0x01, 0x00, 0x04, 0x0b, 0x08, 0x00, 0x01, 0x00, 0x00, 0x00
        /*0020*/ 	.byte	0x00, 0x00, 0x00, 0x00


//--------------------- .nv.info._Z6cal_uvPfS_S_fffff --------------------------
	.section	.nv.info._Z6cal_uvPfS_S_fffff,"",@"SHT_CUDA_INFO"
	.sectionflags	@""
	.align	4


	//----- nvinfo : EIATTR_CUDA_API_VERSION
	.align		4
        /*0000*/ 	.byte	0x04, 0x37
        /*0002*/ 	.short	(.L_27 - .L_26)
.L_26:
        /*0004*/ 	.word	0x00000082


	//----- nvinfo : EIATTR_KPARAM_INFO
	.align		4
.L_27:
        /*0008*/ 	.byte	0x04, 0x17
        /*000a*/ 	.short	(.L_29 - .L_28)
.L_28:
        /*000c*/ 	.word	0x00000000
        /*0010*/ 	.short	0x0007
        /*0012*/ 	.short	0x0028
        /*0014*/ 	.byte	0x00, 0xf0, 0x11, 0x00


	//----- nvinfo : EIATTR_KPARAM_INFO
	.align		4
.L_29:
        /*0018*/ 	.byte	0x04, 0x17
        /*001a*/ 	.short	(.L_31 - .L_30)
.L_30:
        /*001c*/ 	.word	0x00000000
        /*0020*/ 	.short	0x0006
        /*0022*/ 	.short	0x0024
        /*0024*/ 	.byte	0x00, 0xf0, 0x11, 0x00


	//----- nvinfo : EIATTR_KPARAM_INFO
	.align		4
.L_31:
        /*0028*/ 	.byte	0x04, 0x17
        /*002a*/ 	.short	(.L_33 - .L_32)
.L_32:
        /*002c*/ 	.word	0x00000000
        /*0030*/ 	.short	0x0005
        /*0032*/ 	.short	0x0020
        /*0034*/ 	.byte	0x00, 0xf0, 0x11, 0x00


	//----- nvinfo : EIATTR_KPARAM_INFO
	.align		4
.L_33:
        /*0038*/ 	.byte	0x04, 0x17
        /*003a*/ 	.short	(.L_35 - .L_34)
.L_34:
        /*003c*/ 	.word	0x00000000
        /*0040*/ 	.short	0x0004
        /*0042*/ 	.short	0x001c
        /*0044*/ 	.byte	0x00, 0xf0, 0x11, 0x00


	//----- nvinfo : EIATTR_KPARAM_INFO
	.align		4
.L_35:
        /*0048*/ 	.byte	0x04, 0x17
        /*004a*/ 	.short	(.L_37 - .L_36)
.L_36:
        /*004c*/ 	.word	0x00000000
        /*0050*/ 	.short	0x0003
        /*0052*/ 	.short	0x0018
        /*0054*/ 	.byte	0x00, 0xf0, 0x11, 0x00


	//----- nvinfo : EIATTR_KPARAM_INFO
	.align		4
.L_37:
        /*0058*/ 	.byte	0x04, 0x17
        /*005a*/ 	.short	(.L_39 - .L_38)
.L_38:
        /*005c*/ 	.word	0x00000000
        /*0060*/ 	.short	0x0002
        /*0062*/ 	.short	0x0010
        /*0064*/ 	.byte	0x00, 0xf5, 0x21, 0x00


	//----- nvinfo : EIATTR_KPARAM_INFO
	.align		4
.L_39:
        /*0068*/ 	.byte	0x04, 0x17
        /*006a*/ 	.short	(.L_41 - .L_40)
.L_40:
        /*006c*/ 	.word	0x00000000
        /*0070*/ 	.short	0x0001
        /*0072*/ 	.short	0x0008
        /*0074*/ 	.byte	0x00, 0xf5, 0x21, 0x00


	//----- nvinfo : EIATTR_KPARAM_INFO
	.align		4
.L_41:
        /*0078*/ 	.byte	0x04, 0x17
        /*007a*/ 	.short	(.L_43 - .L_42)
.L_42:
        /*007c*/ 	.word	0x00000000
        /*0080*/ 	.short	0x0000
        /*0082*/ 	.short	0x0000
        /*0084*/ 	.byte	0x00, 0xf5, 0x21, 0x00


	//----- nvinfo : EIATTR_SPARSE_MMA_MASK
	.align		4
.L_43:
        /*0088*/ 	.byte	0x03, 0x50
        /*008a*/ 	.short	0x0000


	//----- nvinfo : EIATTR_MAXREG_COUNT
	.align		4
        /*008c*/ 	.byte	0x03, 0x1b
        /*008e*/ 	.short	0x00ff


	//----- nvinfo : EIATTR_MERCURY_ISA_VERSION
	.align		4
        /*0090*/ 	.byte	0x03, 0x5f
        /*0092*/ 	.short	0x0101


	//----- nvinfo : EIATTR_VRC_CTA_INIT_COUNT
	.align		4
        /*0094*/ 	.byte	0x02, 0x4a
	.zero		1
	.zero		1


	//----- nvinfo : EIATTR_EXIT_INSTR_OFFSETS
	.align		4
        /*0098*/ 	.byte	0x04, 0x1c
        /*009a*/ 	.short	(.L_45 - .L_44)


	//   ....[0]....
.L_44:
        /*009c*/ 	.word	0x00000d00


	//   ....[1]....
        /*00a0*/ 	.word	0x00000da0


	//----- nvinfo : EIATTR_CRS_STACK_SIZE
	.align		4
.L_45:
        /*00a4*/ 	.byte	0x04, 0x1e
        /*00a6*/ 	.short	(.L_47 - .L_46)
.L_46:
        /*00a8*/ 	.word	0x00000000


	//----- nvinfo : EIATTR_CBANK_PARAM_SIZE
	.align		4
.L_47:
        /*00ac*/ 	.byte	0x03, 0x19
        /*00ae*/ 	.short	0x002c


	//----- nvinfo : EIATTR_PARAM_CBANK
	.align		4
        /*00b0*/ 	.byte	0x04, 0x0a
        /*00b2*/ 	.short	(.L_49 - .L_48)
	.align		4
.L_48:
        /*00b4*/ 	.word	index@(.nv.constant0._Z6cal_uvPfS_S_fffff)
        /*00b8*/ 	.short	0x0380
        /*00ba*/ 	.short	0x002c


	//----- nvinfo : EIATTR_SW_WAR
	.align		4
.L_49:
        /*00bc*/ 	.byte	0x04, 0x36
        /*00be*/ 	.short	(.L_51 - .L_50)
.L_50:
        /*00c0*/ 	.word	0x00000008
.L_51:


//--------------------- .nv.info._Z5cal_pPfffS_   --------------------------
	.section	.nv.info._Z5cal_pPfffS_,"",@"SHT_CUDA_INFO"
	.sectionflags	@""
	.align	4


	//----- nvinfo : EIATTR_CUDA_API_VERSION
	.align		4
        /*0000*/ 	.byte	0x04, 0x37
        /*0002*/ 	.short	(.L_53 - .L_52)
.L_52:
        /*0004*/ 	.word	0x00000082


	//----- nvinfo : EIATTR_KPARAM_INFO
	.align		4
.L_53:
        /*0008*/ 	.byte	0x04, 0x17
        /*000a*/ 	.short	(.L_55 - .L_54)
.L_54:
        /*000c*/ 	.word	0x00000000
        /*0010*/ 	.short	0x0003
        /*0012*/ 	.short	0x0010
        /*0014*/ 	.byte	0x00, 0xf5, 0x21, 0x00


	//----- nvinfo : EIATTR_KPARAM_INFO
	.align		4
.L_55:
        /*0018*/ 	.byte	0x04, 0x17
        /*001a*/ 	.short	(.L_57 - .L_56)
.L_56:
        /*001c*/ 	.word	0x00000000
        /*0020*/ 	.short	0x0002
        /*0022*/ 	.short	0x000c
        /*0024*/ 	.byte	0x00, 0xf0, 0x11, 0x00


	//----- nvinfo : EIATTR_KPARAM_INFO
	.align		4
.L_57:
        /*0028*/ 	.byte	0x04, 0x17
        /*002a*/ 	.short	(.L_59 - .L_58)
.L_58:
        /*002c*/ 	.word	0x00000000
        /*0030*/ 	.short	0x0001
        /*0032*/ 	.short	0x0008
        /*0034*/ 	.byte	0x00, 0xf0, 0x11, 0x00


	//----- nvinfo : EIATTR_KPARAM_INFO
	.align		4
.L_59:
        /*0038*/ 	.byte	0x04, 0x17
        /*003a*/ 	.short	(.L_61 - .L_60)
.L_60:
        /*003c*/ 	.word	0x00000000
        /*0040*/ 	.short	0x0000
        /*0042*/ 	.short	0x0000
        /*0044*/ 	.byte	0x00, 0xf5, 0x21, 0x00


	//----- nvinfo : EIATTR_SPARSE_MMA_MASK
	.align		4
.L_61:
        /*0048*/ 	.byte	0x03, 0x50
        /*004a*/ 	.short	0x0000


	//----- nvinfo : EIATTR_MAXREG_COUNT
	.align		4
        /*004c*/ 	.byte	0x03, 0x1b
        /*004e*/ 	.short	0x00ff


	//----- nvinfo : EIATTR_MERCURY_ISA_VERSION
	.align		4
        /*0050*/ 	.byte	0x03, 0x5f
        /*0052*/ 	.short	0x0101


	//----- nvinfo : EIATTR_VRC_CTA_INIT_COUNT
	.align		4
        /*0054*/ 	.byte	0x02, 0x4a
	.zero		1
	.zero		1


	//----- nvinfo : EIATTR_EXIT_INSTR_OFFSETS
	.align		4
        /*0058*/ 	.byte	0x04, 0x1c
        /*005a*/ 	.short	(.L_63 - .L_62)


	//   ....[0]....
.L_62:
        /*005c*/ 	.word	0x000003b0


	//   ....[1]....
        /*0060*/ 	.word	0x00000410


	//----- nvinfo : EIATTR_CRS_STACK_SIZE
	.align		4
.L_63:
        /*0064*/ 	.byte	0x04, 0x1e
        /*0066*/ 	.short	(.L_65 - .L_64)
.L_64:
        /*0068*/ 	.word	0x00000000


	//----- nvinfo : EIATTR_CBANK_PARAM_SIZE
	.align		4
.L_65:
        /*006c*/ 	.byte	0x03, 0x19
        /*006e*/ 	.short	0x0018


	//----- nvinfo : EIATTR_PARAM_CBANK
	.align		4
        /*0070*/ 	.byte	0x04, 0x0a
        /*0072*/ 	.short	(.L_67 - .L_66)
	.align		4
.L_66:
        /*0074*/ 	.word	index@(.nv.constant0._Z5cal_pPfffS_)
        /*0078*/ 	.short	0x0380
        /*007a*/ 	.short	0x0018


	//----- nvinfo : EIATTR_SW_WAR
	.align		4
.L_67:
        /*007c*/ 	.byte	0x04, 0x36
        /*007e*/ 	.short	(.L_69 - .L_68)
.L_68:
        /*0080*/ 	.word	0x00000008
.L_69:


//--------------------- .nv.info._Z5cal_bPfffS_S_ff --------------------------
	.section	.nv.info._Z5cal_bPfffS_S_ff,"",@"SHT_CUDA_INFO"
	.sectionflags	@""
	.align	4


	//----- nvinfo : EIATTR_CUDA_API_VERSION
	.align		4
        /*0000*/ 	.byte	0x04, 0x37
        /*0002*/ 	.short	(.L_71 - .L_70)
.L_70:
        /*0004*/ 	.word	0x00000082


	//----- nvinfo : EIATTR_KPARAM_INFO
	.align		4
.L_71:
        /*0008*/ 	.byte	0x04, 0x17
        /*000a*/ 	.short	(.L_73 - .L_72)
.L_72:
        /*000c*/ 	.word	0x00000000
        /*0010*/ 	.short	0x0006
        /*0012*/ 	.short	0x0024
        /*0014*/ 	.byte	0x00, 0xf0, 0x11, 0x00


	//----- nvinfo : EIATTR_KPARAM_INFO
	.align		4
.L_73:
        /*0018*/ 	.byte	0x04, 0x17
        /*001a*/ 	.short	(.L_75 - .L_74)
.L_74:
        /*001c*/ 	.word	0x00000000
        /*0020*/ 	.short	0x0005
        /*0022*/ 	.short	0x0020
        /*0024*/ 	.byte	0x00, 0xf0, 0x11, 0x00


	//----- nvinfo : EIATTR_KPARAM_INFO
	.align		4
.L_75:
        /*0028*/ 	.byte	0x04, 0x17
        /*002a*/ 	.short	(.L_77 - .L_76)
.L_76:
        /*002c*/ 	.word	0x00000000
        /*0030*/ 	.short	0x0004
        /*0032*/ 	.short	0x0018
        /*0034*/ 	.byte	0x00, 0xf5, 0x21, 0x00


	//----- nvinfo : EIATTR_KPARAM_INFO
	.align		4
.L_77:
        /*0038*/ 	.byte	0x04, 0x17
        /*003a*/ 	.short	(.L_79 - .L_78)
.L_78:
        /*003c*/ 	.word	0x00000000
        /*0040*/ 	.short	0x0003
        /*0042*/ 	.short	0x0010
        /*0044*/ 	.byte	0x00, 0xf5, 0x21, 0x00


	//----- nvinfo : EIATTR_KPARAM_INFO
	.align		4
.L_79:
        /*0048*/ 	.byte	0x04, 0x17
        /*004a*/ 	.short	(.L_81 - .L_80)
.L_80:
        /*004c*/ 	.word	0x00000000
        /*0050*/ 	.short	0x0002
        /*0052*/ 	.short	0x000c
        /*0054*/ 	.byte	0x00, 0xf0, 0x11, 0x00


	//----- nvinfo : EIATTR_KPARAM_INFO
	.align		4
.L_81:
        /*0058*/ 	.byte	0x04, 0x17
        /*005a*/ 	.short	(.L_83 - .L_82)
.L_82:
        /*005c*/ 	.word	0x00000000
        /*0060*/ 	.short	0x0001
        /*0062*/ 	.short	0x0008
        /*0064*/ 	.byte	0x00, 0xf0, 0x11, 0x00


	//----- nvinfo : EIATTR_KPARAM_INFO
	.align		4
.L_83:
        /*0068*/ 	.byte	0x04, 0x17
        /*006a*/ 	.short	(.L_85 - .L_84)
.L_84:
        /*006c*/ 	.word	0x00000000
        /*0070*/ 	.short	0x0000
        /*0072*/ 	.short	0x0000
        /*0074*/ 	.byte	0x00, 0xf5, 0x21, 0x00


	//----- nvinfo : EIATTR_SPARSE_MMA_MASK
	.align		4
.L_85:
        /*0078*/ 	.byte	0x03, 0x50
        /*007a*/ 	.short	0x0000


	//----- nvinfo : EIATTR_MAXREG_COUNT
	.align		4
        /*007c*/ 	.byte	0x03, 0x1b
        /*007e*/ 	.short	0x00ff


	//----- nvinfo : EIATTR_MERCURY_ISA_VERSION
	.align		4
        /*0080*/ 	.byte	0x03, 0x5f
        /*0082*/ 	.short	0x0101


	//----- nvinfo : EIATTR_VRC_CTA_INIT_COUNT
	.align		4
        /*0084*/ 	.byte	0x02, 0x4a
	.zero		1
	.zero		1


	//----- nvinfo : EIATTR_EXIT_INSTR_OFFSETS
	.align		4
        /*0088*/ 	.byte	0x04, 0x1c
        /*008a*/ 	.short	(.L_87 - .L_86)


	//   ....[0]....
.L_86:
        /*008c*/ 	.word	0x00000050


	//   ....[1]....
        /*0090*/ 	.word	0x00000900


	//----- nvinfo : EIATTR_CRS_STACK_SIZE
	.align		4
.L_87:
        /*0094*/ 	.byte	0x04, 0x1e
        /*0096*/ 	.short	(.L_89 - .L_88)
.L_88:
        /*0098*/ 	.word	0x00000000


	//----- nvinfo : EIATTR_CBANK_PARAM_SIZE
	.align		4
.L_89:
        /*009c*/ 	.byte	0x03, 0x19
        /*009e*/ 	.short	0x0028


	//----- nvinfo : EIATTR_PARAM_CBANK
	.align		4
        /*00a0*/ 	.byte	0x04, 0x0a
        /*00a2*/ 	.short	(.L_91 - .L_90)
	.align		4
.L_90:
        /*00a4*/ 	.word	index@(.nv.constant0._Z5cal_bPfffS_S_ff)
        /*00a8*/ 	.short	0x0380
        /*00aa*/ 	.short	0x0028


	//----- nvinfo : EIATTR_SW_WAR
	.align		4
.L_91:
        /*00ac*/ 	.byte	0x04, 0x36
        /*00ae*/ 	.short	(.L_93 - .L_92)
.L_92:
        /*00b0*/ 	.word	0x00000008
.L_93:


//--------------------- .nv.callgraph             --------------------------
	.section	.nv.callgraph,"",@"SHT_CUDA_CALLGRAPH"
	.align	4
	.sectionentsize	8
	.align		4
        /*0000*/ 	.word	0x00000000
	.align		4
        /*0004*/ 	.word	0xffffffff
	.align		4
        /*0008*/ 	.word	0x00000000
	.align		4
        /*000c*/ 	.word	0xfffffffe
	.align		4
        /*0010*/ 	.word	0x00000000
	.align		4
        /*0014*/ 	.word	0xfffffffd
	.align		4
        /*0018*/ 	.word	0x00000000
	.align		4
        /*001c*/ 	.word	0xfffffffc


//--------------------- .text._Z6cal_uvPfS_S_fffff --------------------------
	.section	.text._Z6cal_uvPfS_S_fffff,"ax",@progbits
	.align	128
        .global         _Z6cal_uvPfS_S_fffff
        .type           _Z6cal_uvPfS_S_fffff,@function
        .size           _Z6cal_uvPfS_S_fffff,(.L_x_69 - _Z6cal_uvPfS_S_fffff)
        .other          _Z6cal_uvPfS_S_fffff,@"STO_CUDA_ENTRY STV_DEFAULT"
_Z6cal_uvPfS_S_fffff:
.text._Z6cal_uvPfS_S_fffff:
[----:B------:R-:W-:Y:S01]  /*0000*/  LDC R1, c[0x0][0x37c] ;  /* 0x0000df00ff017b82 */ /* 0x000fe20000000800 */
[----:B------:R-:W0:Y:S01]  /*0010*/  S2R R4, SR_CTAID.X ;  /* 0x0000000000047919 */ /* 0x000e220000002500 */
[----:B------:R-:W-:Y:S01]  /*0020*/  BSSY.RECONVERGENT B0, `(.L_x_0) ;  /* 0x00000cb000007945 */ /* 0x000fe20003800200 */
[----:B------:R-:W1:Y:S03]  /*0030*/  LDCU.64 UR4, c[0x0][0x358] ;  /* 0x00006b00ff0477ac */ /* 0x000e660008000a00 */
[----:B------:R-:W-:Y:S01]  /*0040*/  BSSY.RELIABLE B1, `(.L_x_1) ;  /* 0x00000bf000017945 */ /* 0x000fe20003800100 */
[----:B------:R-:W0:Y:S02]  /*0050*/  S2R R5, SR_TID.X ;  /* 0x0000000000057919 */ /* 0x000e240000002100 */
[----:B0-----:R-:W-:-:S04]  /*0060*/  VIMNMX.U32 R0, PT, PT, R4, R5, !PT ;  /* 0x0000000504007248 */ /* 0x001fc80007fe0000 */
[----:B------:R-:W-:-:S13]  /*0070*/  ISETP.GT.U32.AND P0, PT, R0, 0x26, PT ;  /* 0x000000260000780c */ /* 0x000fda0003f04070 */
[----:B-1----:R-:W-:Y:S05]  /*0080*/  @P0 BRA `(.L_x_2) ;  /* 0x0000000800dc0947 */ /* 0x002fea0003800000 */
[----:B------:R-:W0:Y:S01]  /*0090*/  LDC.64 R16, c[0x0][0x380] ;  /* 0x0000e000ff107b82 */ /* 0x000e220000000a00 */
[----:B------:R-:W-:Y:S01]  /*00a0*/  IMAD R12, R4, 0x29, R5 ;  /* 0x00000029040c7824 */ /* 0x000fe200078e0205 */
[----:B------:R-:W1:Y:S04]  /*00b0*/  LDCU UR6, c[0x0][0x3a4] ;  /* 0x00007480ff0677ac */ /* 0x000e680008000800 */
[----:B------:R-:W-:Y:S02]  /*00c0*/  IADD3 R12, PT, PT, R12, 0x1, RZ ;  /* 0x000000010c0c7810 */ /* 0x000fe40007ffe0ff */
[----:B------:R-:W2:Y:S03]  /*00d0*/  LDC R6, c[0x0][0x398] ;  /* 0x0000e600ff067b82 */ /* 0x000ea60000000800 */
[----:B0-----:R-:W-:-:S05]  /*00e0*/  IMAD.WIDE.U32 R16, R12, 0x4, R16 ;  /* 0x000000040c107825 */ /* 0x001fca00078e0010 */
[----:B------:R-:W1:Y:S01]  /*00f0*/  LDG.E R19, desc[UR4][R16.64+0xa4] ;  /* 0x0000a40410137981 */ /* 0x000e62000c1e1900 */
[----:B------:R-:W-:Y:S01]  /*0100*/  BSSY.RECONVERGENT B2, `(.L_x_3) ;  /* 0x000000f000027945 */ /* 0x000fe20003800200 */
[----:B--2---:R-:W0:Y:S02]  /*0110*/  MUFU.RCP R0, R6 ;  /* 0x0000000600007308 */ /* 0x004e240000001000 */
[----:B0-----:R-:W-:-:S04]  /*0120*/  FFMA R7, R0, -R6, 1 ;  /* 0x3f80000000077423 */ /* 0x001fc80000000806 */
[----:B------:R-:W-:Y:S01]  /*0130*/  FFMA R0, R0, R7, R0 ;  /* 0x0000000700007223 */ /* 0x000fe20000000000 */
[----:B-1----:R-:W-:-:S04]  /*0140*/  FMUL R3, R19, UR6 ;  /* 0x0000000613037c20 */ /* 0x002fc80008400000 */
[----:B------:R-:W0:Y:S01]  /*0150*/  FCHK P0, R3, R6 ;  /* 0x0000000603007302 */ /* 0x000e220000000000 */
[----:B------:R-:W-:-:S04]  /*0160*/  FFMA R2, R3, R0, RZ ;  /* 0x0000000003027223 */ /* 0x000fc800000000ff */
[----:B------:R-:W-:-:S04]  /*0170*/  FFMA R7, R2, -R6, R3 ;  /* 0x8000000602077223 */ /* 0x000fc80000000003 */
[----:B------:R-:W-:Y:S01]  /*0180*/  FFMA R8, R0, R7, R2 ;  /* 0x0000000700087223 */ /* 0x000fe20000000002 */
[----:B0-----:R-:W-:Y:S06]  /*0190*/  @!P0 BRA `(.L_x_4) ;  /* 0x0000000000148947 */ /* 0x001fec0003800000 */
[----:B------:R-:W0:Y:S01]  /*01a0*/  LDCU UR6, c[0x0][0x398] ;  /* 0x00007300ff0677ac */ /* 0x000e220008000800 */
[----:B------:R-:W-:Y:S02]  /*01b0*/  MOV R2, 0x1e0 ;  /* 0x000001e000027802 */ /* 0x000fe40000000f00 */
[----:B0-----:R-:W-:-:S07]  /*01c0*/  MOV R0, UR6 ;  /* 0x0000000600007c02 */ /* 0x001fce0008000f00 */
[----:B------:R-:W-:Y:S05]  /*01d0*/  CALL.REL.NOINC `($__internal_0_$__cuda_sm3x_div_rn_noftz_f32_slowpath) ;  /* 0x0000000800f47944 */ /* 0x000fea0003c00000 */
[----:B------:R-:W-:-:S07]  /*01e0*/  MOV R8, R0 ;  /* 0x0000000000087202 */ /* 0x000fce0000000f00 */
.L_x_4:
[----:B------:R-:W-:Y:S05]  /*01f0*/  BSYNC.RECONVERGENT B2 ;  /* 0x0000000000027941 */ /* 0x000fea0003800200 */
.L_x_3:
[----:B------:R-:W0:Y:S01]  /*0200*/  LDC.64 R14, c[0x0][0x388] ;  /* 0x0000e200ff0e7b82 */ /* 0x000e220000000a00 */
[----:B------:R-:W2:Y:S01]  /*0210*/  LDG.E R20, desc[UR4][R16.64+0xa0] ;  /* 0x0000a00410147981 */ /* 0x000ea2000c1e1900 */
[----:B------:R-:W1:Y:S06]  /*0220*/  LDCU UR6, c[0x0][0x3a4] ;  /* 0x00007480ff0677ac */ /* 0x000e6c0008000800 */
[----:B------:R-:W3:Y:S01]  /*0230*/  LDC R9, c[0x0][0x39c] ;  /* 0x0000e700ff097b82 */ /* 0x000ee20000000800 */
[----:B0-----:R-:W-:-:S05]  /*0240*/  IMAD.WIDE.U32 R14, R12, 0x4, R14 ;  /* 0x000000040c0e7825 */ /* 0x001fca00078e000e */
[----:B------:R-:W1:Y:S01]  /*0250*/  LDG.E R3, desc[UR4][R14.64+0xa4] ;  /* 0x0000a4040e037981 */ /* 0x000e62000c1e1900 */
[----:B---3--:R-:W0:Y:S01]  /*0260*/  MUFU.RCP R0, R9 ;  /* 0x0000000900007308 */ /* 0x008e220000001000 */
[----:B------:R-:W-:Y:S01]  /*0270*/  BSSY.RECONVERGENT B2, `(.L_x_5) ;  /* 0x0000010000027945 */ /* 0x000fe20003800200 */
[----:B0-----:R-:W-:-:S04]  /*0280*/  FFMA R7, R0, -R9, 1 ;  /* 0x3f80000000077423 */ /* 0x001fc80000000809 */
[----:B------:R-:W-:Y:S01]  /*0290*/  FFMA R2, R0, R7, R0 ;  /* 0x0000000700027223 */ /* 0x000fe20000000000 */
[----:B--2---:R-:W-:-:S04]  /*02a0*/  FADD R0, R19, -R20 ;  /* 0x8000001413007221 */ /* 0x004fc80000000000 */
[----:B------:R-:W-:Y:S01]  /*02b0*/  FFMA R8, R0, -R8, R19 ;  /* 0x8000000800087223 */ /* 0x000fe20000000013 */
        /* <DEDUP_REMOVED lines=11> */
.L_x_6:
[----:B------:R-:W-:Y:S05]  /*0370*/  BSYNC.RECONVERGENT B2 ;  /* 0x0000000000027941 */ /* 0x000fea0003800200 */
.L_x_5:
[----:B------:R-:W2:Y:S01]  /*0380*/  LDG.E R6, desc[UR4][R16.64] ;  /* 0x0000000410067981 */ /* 0x000ea2000c1e1900 */
[----:B------:R-:W0:Y:S01]  /*0390*/  LDC.64 R2, c[0x0][0x3a0] ;  /* 0x0000e800ff027b82 */ /* 0x000e220000000a00 */
[----:B------:R-:W1:Y:S01]  /*03a0*/  LDCU UR6, c[0x0][0x398] ;  /* 0x00007300ff0677ac */ /* 0x000e620008000800 */
[----:B0-----:R-:W-:-:S04]  /*03b0*/  FADD R2, R2, R2 ;  /* 0x0000000202027221 */ /* 0x001fc80000000000 */
[----:B-1----:R-:W-:-:S04]  /*03c0*/  FMUL R2, R2, UR6 ;  /* 0x0000000602027c20 */ /* 0x002fc80008400000 */
[----:B------:R-:W0:Y:S08]  /*03d0*/  MUFU.RCP R9, R2 ;  /* 0x0000000200097308 */ /* 0x000e300000001000 */
[----:B------:R-:W1:Y:S01]  /*03e0*/  FCHK P0, R3, R2 ;  /* 0x0000000203007302 */ /* 0x000e620000000000 */
[----:B0-----:R-:W-:-:S04]  /*03f0*/  FFMA R0, -R2, R9, 1 ;  /* 0x3f80000002007423 */ /* 0x001fc80000000109 */
[----:B------:R-:W-:-:S04]  /*0400*/  FFMA R0, R9, R0, R9 ;  /* 0x0000000009007223 */ /* 0x000fc80000000009 */
[----:B------:R-:W-:-:S04]  /*0410*/  FFMA R11, R0, R3, RZ ;  /* 0x00000003000b7223 */ /* 0x000fc800000000ff */
[----:B------:R-:W-:Y:S01]  /*0420*/  FFMA R10, -R2, R11, R3 ;  /* 0x0000000b020a7223 */ /* 0x000fe20000000103 */
[----:B--2---:R-:W-:-:S04]  /*0430*/  FADD R9, R19, -R6 ;  /* 0x8000000613097221 */ /* 0x004fc80000000000 */
[----:B------:R-:W-:Y:S01]  /*0440*/  FFMA R8, R9, -R7, R8 ;  /* 0x8000000709087223 */ /* 0x000fe20000000008 */
[----:B------:R-:W-:Y:S01]  /*0450*/  FFMA R7, R0, R10, R11 ;  /* 0x0000000a00077223 */ /* 0x000fe2000000000b */
[----:B-1----:R-:W-:Y:S06]  /*0460*/  @!P0 BRA `(.L_x_7) ;  /* 0x0000000000188947 */ /* 0x002fec0003800000 */
[----:B------:R-:W0:Y:S01]  /*0470*/  LDCU UR6, c[0x0][0x3a4] ;  /* 0x00007480ff0677ac */ /* 0x000e220008000800 */
[----:B------:R-:W-:Y:S02]  /*0480*/  MOV R0, R2 ;  /* 0x0000000200007202 */ /* 0x000fe40000000f00 */
[----:B------:R-:W-:Y:S02]  /*0490*/  MOV R2, 0x4c0 ;  /* 0x000004c000027802 */ /* 0x000fe40000000f00 */
[----:B0-----:R-:W-:-:S07]  /*04a0*/  MOV R3, UR6 ;  /* 0x0000000600037c02 */ /* 0x001fce0008000f00 */
[----:B------:R-:W-:Y:S05]  /*04b0*/  CALL.REL.NOINC `($__internal_0_$__cuda_sm3x_div_rn_noftz_f32_slowpath) ;  /* 0x00000008003c7944 */ /* 0x000fea0003c00000 */
[----:B------:R-:W-:-:S07]  /*04c0*/  MOV R7, R0 ;  /* 0x0000000000077202 */ /* 0x000fce0000000f00 */
.L_x_7:
[----:B------:R-:W0:Y:S01]  /*04d0*/  LDC.64 R2, c[0x0][0x390] ;  /* 0x0000e400ff027b82 */ /* 0x000e220000000a00 */
[----:B------:R-:W1:Y:S01]  /*04e0*/  LDCU UR6, c[0x0][0x3a4] ;  /* 0x00007480ff0677ac */ /* 0x000e620008000800 */
[----:B0-----:R-:W-:-:S06]  /*04f0*/  IMAD.WIDE.U32 R12, R12, 0x4, R2 ;  /* 0x000000040c0c7825 */ /* 0x001fcc00078e0002 */
[----:B------:R-:W0:Y:S01]  /*0500*/  LDC R2, c[0x0][0x398] ;  /* 0x0000e600ff027b82 */ /* 0x000e220000000800 */
[----:B------:R-:W2:Y:S04]  /*0510*/  LDG.E R0, desc[UR4][R12.64+0xa8] ;  /* 0x0000a8040c007981 */ /* 0x000ea8000c1e1900 */
[----:B------:R-:W2:Y:S01]  /*0520*/  LDG.E R3, desc[UR4][R12.64+0xa0] ;  /* 0x0000a0040c037981 */ /* 0x000ea2000c1e1900 */
[----:B-1----:R-:W-:Y:S01]  /*0530*/  MOV R11, UR6 ;  /* 0x00000006000b7c02 */ /* 0x002fe20008000f00 */
[----:B0-----:R-:W-:-:S04]  /*0540*/  FMUL R2, R2, R2 ;  /* 0x0000000202027220 */ /* 0x001fc80000400000 */
[----:B------:R-:W0:Y:S08]  /*0550*/  MUFU.RCP R9, R2 ;  /* 0x0000000200097308 */ /* 0x000e300000001000 */
[----:B------:R-:W1:Y:S01]  /*0560*/  FCHK P0, R11, R2 ;  /* 0x000000020b007302 */ /* 0x000e620000000000 */
[----:B0-----:R-:W-:-:S04]  /*0570*/  FFMA R10, -R2, R9, 1 ;  /* 0x3f800000020a7423 */ /* 0x001fc80000000109 */
[----:B------:R-:W-:-:S04]  /*0580*/  FFMA R9, R9, R10, R9 ;  /* 0x0000000a09097223 */ /* 0x000fc80000000009 */
[----:B------:R-:W-:Y:S01]  /*0590*/  FFMA R10, R9, UR6, RZ ;  /* 0x00000006090a7c23 */ /* 0x000fe200080000ff */
[----:B--2---:R-:W-:-:S03]  /*05a0*/  FADD R3, R0, -R3 ;  /* 0x8000000300037221 */ /* 0x004fc60000000000 */
[----:B------:R-:W-:Y:S01]  /*05b0*/  FFMA R0, -R2, R10, UR6 ;  /* 0x0000000602007e23 */ /* 0x000fe2000800010a */
[----:B------:R-:W-:-:S03]  /*05c0*/  FFMA R8, R3, -R7, R8 ;  /* 0x8000000703087223 */ /* 0x000fc60000000008 */
        /* <DEDUP_REMOVED lines=8> */
.L_x_8:
[----:B------:R-:W2:Y:S01]  /*0650*/  LDG.E R3, desc[UR4][R16.64+0xa8] ;  /* 0x0000a80410037981 */ /* 0x000ea2000c1e1900 */
[----:B------:R-:W0:Y:S01]  /*0660*/  LDC R2, c[0x0][0x39c] ;  /* 0x0000e700ff027b82 */ /* 0x000e220000000800 */
[----:B------:R-:W1:Y:S01]  /*0670*/  LDCU UR6, c[0x0][0x3a4] ;  /* 0x00007480ff0677ac */ /* 0x000e620008000800 */
[----:B------:R-:W-:Y:S01]  /*0680*/  FADD R18, R19, R19 ;  /* 0x0000001313127221 */ /* 0x000fe20000000000 */
[----:B-1----:R-:W-:Y:S01]  /*0690*/  MOV R21, UR6 ;  /* 0x0000000600157c02 */ /* 0x002fe20008000f00 */
[----:B0-----:R-:W-:-:S04]  /*06a0*/  FMUL R2, R2, R2 ;  /* 0x0000000202027220 */ /* 0x001fc80000400000 */
[----:B------:R-:W0:Y:S08]  /*06b0*/  MUFU.RCP R11, R2 ;  /* 0x00000002000b7308 */ /* 0x000e300000001000 */
[----:B------:R-:W1:Y:S01]  /*06c0*/  FCHK P0, R21, R2 ;  /* 0x0000000215007302 */ /* 0x000e620000000000 */
[----:B0-----:R-:W-:-:S04]  /*06d0*/  FFMA R0, -R2, R11, 1 ;  /* 0x3f80000002007423 */ /* 0x001fc8000000010b */
[----:B------:R-:W-:-:S04]  /*06e0*/  FFMA R0, R11, R0, R11 ;  /* 0x000000000b007223 */ /* 0x000fc8000000000b */
[----:B------:R-:W-:-:S04]  /*06f0*/  FFMA R19, R0, UR6, RZ ;  /* 0x0000000600137c23 */ /* 0x000fc800080000ff */
[----:B------:R-:W-:-:S04]  /*0700*/  FFMA R10, -R2, R19, UR6 ;  /* 0x00000006020a7e23 */ /* 0x000fc80008000113 */
[----:B------:R-:W-:Y:S01]  /*0710*/  FFMA R19, R0, R10, R19 ;  /* 0x0000000a00137223 */ /* 0x000fe20000000013 */
[----:B--2---:R-:W-:-:S04]  /*0720*/  FADD R3, R3, -R18 ;  /* 0x8000001203037221 */ /* 0x004fc80000000000 */
[----:B------:R-:W-:Y:S01]  /*0730*/  FADD R20, R20, R3 ;  /* 0x0000000314147221 */ /* 0x000fe20000000000 */
[----:B-1----:R-:W-:Y:S06]  /*0740*/  @!P0 BRA `(.L_x_9) ;  /* 0x0000000000188947 */ /* 0x002fec0003800000 */
[----:B------:R-:W0:Y:S01]  /*0750*/  LDCU UR6, c[0x0][0x3a4] ;  /* 0x00007480ff0677ac */ /* 0x000e220008000800 */
[----:B------:R-:W-:Y:S02]  /*0760*/  MOV R0, R2 ;  /* 0x0000000200007202 */ /* 0x000fe40000000f00 */
[----:B------:R-:W-:Y:S02]  /*0770*/  MOV R2, 0x7a0 ;  /* 0x000007a000027802 */ /* 0x000fe40000000f00 */
[----:B0-----:R-:W-:-:S07]  /*0780*/  MOV R3, UR6 ;  /* 0x0000000600037c02 */ /* 0x001fce0008000f00 */
[----:B------:R-:W-:Y:S05]  /*0790*/  CALL.REL.NOINC `($__internal_0_$__cuda_sm3x_div_rn_noftz_f32_slowpath) ;  /* 0x0000000400847944 */ /* 0x000fea0003c00000 */
[----:B------:R-:W-:-:S07]  /*07a0*/  MOV R19, R0 ;  /* 0x0000000000137202 */ /* 0x000fce0000000f00 */
.L_x_9:
[----:B------:R-:W2:Y:S01]  /*07b0*/  LDG.E R3, desc[UR4][R16.64+0x148] ;  /* 0x0001480410037981 */ /* 0x000ea2000c1e1900 */
[----:B------:R-:W0:Y:S01]  /*07c0*/  LDCU UR6, c[0x0][0x3a8] ;  /* 0x00007500ff0677ac */ /* 0x000e220008000800 */
[----:B------:R-:W1:Y:S01]  /*07d0*/  LDC R21, c[0x0][0x398] ;  /* 0x0000e600ff157b82 */ /* 0x000e620000000800 */
[----:B--2---:R-:W-:-:S04]  /*07e0*/  FADD R3, -R18, R3 ;  /* 0x0000000312037221 */ /* 0x004fc80000000100 */
[----:B------:R-:W-:-:S04]  /*07f0*/  FADD R6, R6, R3 ;  /* 0x0000000306067221 */ /* 0x000fc80000000000 */
[----:B------:R-:W-:-:S04]  /*0800*/  FMUL R3, R6, R19 ;  /* 0x0000001306037220 */ /* 0x000fc80000400000 */
[----:B------:R-:W-:-:S04]  /*0810*/  FFMA R3, R20, R9, R3 ;  /* 0x0000000914037223 */ /* 0x000fc80000000003 */
[----:B0-----:R-:W-:Y:S01]  /*0820*/  FFMA R3, R3, UR6, R8 ;  /* 0x0000000603037c23 */ /* 0x001fe20008000008 */
[----:B------:R-:W0:Y:S04]  /*0830*/  LDCU UR6, c[0x0][0x3a4] ;  /* 0x00007480ff0677ac */ /* 0x000e280008000800 */
[----:B------:R2:W-:Y:S04]  /*0840*/  STG.E desc[UR4][R16.64+0xa4], R3 ;  /* 0x0000a40310007986 */ /* 0x0005e8000c101904 */
[----:B------:R2:W5:Y:S01]  /*0850*/  LDG.E R27, desc[UR4][R14.64+0xa4] ;  /* 0x0000a4040e1b7981 */ /* 0x000562000c1e1900 */
[----:B-1----:R-:W1:Y:S01]  /*0860*/  MUFU.RCP R0, R21 ;  /* 0x0000001500007308 */ /* 0x002e620000001000 */
[----:B------:R-:W-:Y:S01]  /*0870*/  BSSY.RECONVERGENT B2, `(.L_x_10) ;  /* 0x000000f000027945 */ /* 0x000fe20003800200 */
[----:B0-----:R-:W-:-:S06]  /*0880*/  FMUL R6, R3, UR6 ;  /* 0x0000000603067c20 */ /* 0x001fcc0008400000 */
[----:B------:R-:W0:Y:S01]  /*0890*/  FCHK P0, R6, R21 ;  /* 0x0000001506007302 */ /* 0x000e220000000000 */
[----:B-1----:R-:W-:-:S04]  /*08a0*/  FFMA R11, R0, -R21, 1 ;  /* 0x3f800000000b7423 */ /* 0x002fc80000000815 */
[----:B------:R-:W-:-:S04]  /*08b0*/  FFMA R0, R0, R11, R0 ;  /* 0x0000000b00007223 */ /* 0x000fc80000000000 */
[----:B------:R-:W-:-:S04]  /*08c0*/  FFMA R11, R0, R6, RZ ;  /* 0x00000006000b7223 */ /* 0x000fc800000000ff */
[----:B------:R-:W-:-:S04]  /*08d0*/  FFMA R2, R11, -R21, R6 ;  /* 0x800000150b027223 */ /* 0x000fc80000000006 */
[----:B------:R-:W-:Y:S01]  /*08e0*/  FFMA R8, R0, R2, R11 ;  /* 0x0000000200087223 */ /* 0x000fe2000000000b */
[----:B0-2---:R-:W-:Y:S06]  /*08f0*/  @!P0 BRA `(.L_x_11) ;  /* 0x0000000000188947 */ /* 0x005fec0003800000 */
[----:B------:R-:W0:Y:S01]  /*0900*/  LDCU UR6, c[0x0][0x398] ;  /* 0x00007300ff0677ac */ /* 0x000e220008000800 */
[----:B------:R-:W-:Y:S02]  /*0910*/  MOV R3, R6 ;  /* 0x0000000600037202 */ /* 0x000fe40000000f00 */
[----:B------:R-:W-:Y:S02]  /*0920*/  MOV R2, 0x950 ;  /* 0x0000095000027802 */ /* 0x000fe40000000f00 */
[----:B0-----:R-:W-:-:S07]  /*0930*/  MOV R0, UR6 ;  /* 0x0000000600007c02 */ /* 0x001fce0008000f00 */
[----:B-----5:R-:W-:Y:S05]  /*0940*/  CALL.REL.NOINC `($__internal_0_$__cuda_sm3x_div_rn_noftz_f32_slowpath) ;  /* 0x0000000400187944 */ /* 0x020fea0003c00000 */
[----:B------:R-:W-:-:S07]  /*0950*/  MOV R8, R0 ;  /* 0x0000000000087202 */ /* 0x000fce0000000f00 */
.L_x_11:
[----:B------:R-:W-:Y:S05]  /*0960*/  BSYNC.RECONVERGENT B2 ;  /* 0x0000000000027941 */ /* 0x000fea0003800200 */
.L_x_10:
[----:B------:R-:W2:Y:S01]  /*0970*/  LDG.E R6, desc[UR4][R14.64+0xa0] ;  /* 0x0000a0040e067981 */ /* 0x000ea2000c1e1900 */
[----:B------:R-:W0:Y:S01]  /*0980*/  LDC R16, c[0x0][0x39c] ;  /* 0x0000e700ff107b82 */ /* 0x000e220000000800 */
[----:B------:R-:W1:Y:S01]  /*0990*/  LDCU UR6, c[0x0][0x3a4] ;  /* 0x00007480ff0677ac */ /* 0x000e620008000800 */
[----:B------:R-:W-:Y:S01]  /*09a0*/  BSSY.RECONVERGENT B2, `(.L_x_12) ;  /* 0x0000011000027945 */ /* 0x000fe20003800200 */
[----:B-1---5:R-:W-:Y:S01]  /*09b0*/  FMUL R3, R27, UR6 ;  /* 0x000000061b037c20 */ /* 0x022fe20008400000 */
[----:B0-----:R-:W0:Y:S08]  /*09c0*/  MUFU.RCP R11, R16 ;  /* 0x00000010000b7308 */ /* 0x001e300000001000 */
[----:B------:R-:W1:Y:S01]  /*09d0*/  FCHK P0, R3, R16 ;  /* 0x0000001003007302 */ /* 0x000e620000000000 */
[----:B0-----:R-:W-:-:S04]  /*09e0*/  FFMA R0, R11, -R16, 1 ;  /* 0x3f8000000b007423 */ /* 0x001fc80000000810 */
[----:B------:R-:W-:-:S04]  /*09f0*/  FFMA R0, R11, R0, R11 ;  /* 0x000000000b007223 */ /* 0x000fc8000000000b */
[----:B------:R-:W-:-:S04]  /*0a00*/  FFMA R10, R0, R3, RZ ;  /* 0x00000003000a7223 */ /* 0x000fc800000000ff */
[----:B------:R-:W-:-:S04]  /*0a10*/  FFMA R11, R10, -R16, R3 ;  /* 0x800000100a0b7223 */ /* 0x000fc80000000003 */
[----:B------:R-:W-:Y:S01]  /*0a20*/  FFMA R11, R0, R11, R10 ;  /* 0x0000000b000b7223 */ /* 0x000fe2000000000a */
[----:B--2---:R-:W-:-:S04]  /*0a30*/  FADD R2, R27, -R6 ;  /* 0x800000061b027221 */ /* 0x004fc80000000000 */
[----:B------:R-:W-:Y:S01]  /*0a40*/  FFMA R8, -R2, R8, R27 ;  /* 0x0000000802087223 */ /* 0x000fe2000000011b */
[----:B-1----:R-:W-:Y:S06]  /*0a50*/  @!P0 BRA `(.L_x_13) ;  /* 0x0000000000148947 */ /* 0x002fec0003800000 */
[----:B------:R-:W0:Y:S01]  /*0a60*/  LDCU UR6, c[0x0][0x39c] ;  /* 0x00007380ff0677ac */ /* 0x000e220008000800 */
[----:B------:R-:W-:Y:S02]  /*0a70*/  MOV R2, 0xaa0 ;  /* 0x00000aa000027802 */ /* 0x000fe40000000f00 */
[----:B0-----:R-:W-:-:S07]  /*0a80*/  MOV R0, UR6 ;  /* 0x0000000600007c02 */ /* 0x001fce0008000f00 */
[----:B------:R-:W-:Y:S05]  /*0a90*/  CALL.REL.NOINC `($__internal_0_$__cuda_sm3x_div_rn_noftz_f32_slowpath) ;  /* 0x0000000000c47944 */ /* 0x000fea0003c00000 */
[----:B------:R-:W-:-:S07]  /*0aa0*/  MOV R11, R0 ;  /* 0x00000000000b7202 */ /* 0x000fce0000000f00 */
.L_x_13:
[----:B------:R-:W-:Y:S05]  /*0ab0*/  BSYNC.RECONVERGENT B2 ;  /* 0x0000000000027941 */ /* 0x000fea0003800200 */
.L_x_12:
[----:B------:R-:W2:Y:S04]  /*0ac0*/  LDG.E R16, desc[UR4][R14.64+0x148] ;  /* 0x000148040e107981 */ /* 0x000ea8000c1e1900 */
[----:B------:R-:W3:Y:S04]  /*0ad0*/  LDG.E R0, desc[UR4][R14.64] ;  /* 0x000000040e007981 */ /* 0x000ee8000c1e1900 */
[----:B------:R-:W4:Y:S04]  /*0ae0*/  LDG.E R10, desc[UR4][R14.64+0xa8] ;  /* 0x0000a8040e0a7981 */ /* 0x000f28000c1e1900 */
[----:B------:R-:W5:Y:S04]  /*0af0*/  LDG.E R2, desc[UR4][R12.64+0x148] ;  /* 0x000148040c027981 */ /* 0x000f68000c1e1900 */
[----:B------:R-:W5:Y:S01]  /*0b00*/  LDG.E R3, desc[UR4][R12.64] ;  /* 0x000000040c037981 */ /* 0x000f62000c1e1900 */
[----:B------:R-:W-:Y:S01]  /*0b10*/  FADD R17, R27, R27 ;  /* 0x0000001b1b117221 */ /* 0x000fe20000000000 */
[----:B------:R-:W0:Y:S03]  /*0b20*/  LDCU UR6, c[0x0][0x3a8] ;  /* 0x00007500ff0677ac */ /* 0x000e260008000800 */
[----:B--2---:R-:W-:Y:S01]  /*0b30*/  FADD R21, -R17, R16 ;  /* 0x0000001011157221 */ /* 0x004fe20000000100 */
[----:B---3--:R-:W-:-:S03]  /*0b40*/  FADD R27, R27, -R0 ;  /* 0x800000001b1b7221 */ /* 0x008fc60000000000 */
[----:B------:R-:W-:Y:S01]  /*0b50*/  FADD R0, R0, R21 ;  /* 0x0000001500007221 */ /* 0x000fe20000000000 */
[----:B----4-:R-:W-:Y:S01]  /*0b60*/  FADD R17, R10, -R17 ;  /* 0x800000110a117221 */ /* 0x010fe20000000000 */
[----:B------:R-:W-:Y:S02]  /*0b70*/  FFMA R8, R27, -R11, R8 ;  /* 0x8000000b1b087223 */ /* 0x000fe40000000008 */
[----:B------:R-:W-:Y:S01]  /*0b80*/  FMUL R19, R0, R19 ;  /* 0x0000001300137220 */ /* 0x000fe20000400000 */
[----:B------:R-:W-:Y:S01]  /*0b90*/  FADD R6, R6, R17 ;  /* 0x0000001106067221 */ /* 0x000fe20000000000 */
[----:B-----5:R-:W-:-:S03]  /*0ba0*/  FADD R3, R2, -R3 ;  /* 0x8000000302037221 */ /* 0x020fc60000000000 */
[----:B------:R-:W-:Y:S01]  /*0bb0*/  FFMA R6, R6, R9, R19 ;  /* 0x0000000906067223 */ /* 0x000fe20000000013 */
[----:B------:R-:W-:-:S04]  /*0bc0*/  FFMA R3, R3, -R7, R8 ;  /* 0x8000000703037223 */ /* 0x000fc80000000008 */
[----:B0-----:R-:W-:-:S05]  /*0bd0*/  FFMA R3, R6, UR6, R3 ;  /* 0x0000000606037c23 */ /* 0x001fca0008000003 */
[----:B------:R0:W-:Y:S01]  /*0be0*/  STG.E desc[UR4][R14.64+0xa4], R3 ;  /* 0x0000a4030e007986 */ /* 0x0001e2000c101904 */
[----:B------:R-:W-:Y:S05]  /*0bf0*/  BRA `(.L_x_14) ;  /* 0x00000000000c7947 */ /* 0x000fea0003800000 */
.L_x_2:
[----:B------:R-:W-:-:S13]  /*0c00*/  ISETP.GT.U32.AND P0, PT, R5, 0x28, PT ;  /* 0x000000280500780c */ /* 0x000fda0003f04070 */
[----:B------:R-:W-:Y:S05]  /*0c10*/  @P0 BREAK.RELIABLE B1 ;  /* 0x0000000000010942 */ /* 0x000fea0003800100 */
[----:B------:R-:W-:Y:S05]  /*0c20*/  @P0 BRA `(.L_x_15) ;  /* 0x0000000000280947 */ /* 0x000fea0003800000 */
.L_x_14:
[----:B------:R-:W-:Y:S05]  /*0c30*/  BSYNC.RELIABLE B1 ;  /* 0x0000000000017941 */ /* 0x000fea0003800100 */
.L_x_1:
[----:B0-----:R-:W0:Y:S01]  /*0c40*/  LDC.64 R2, c[0x0][0x380] ;  /* 0x0000e000ff027b82 */ /* 0x001e220000000a00 */
[----:B------:R-:W-:-:S07]  /*0c50*/  HFMA2 R9, -RZ, RZ, 1.875, 0 ;  /* 0x3f800000ff097431 */ /* 0x000fce00000001ff */
[----:B------:R-:W1:Y:S01]  /*0c60*/  LDC.64 R6, c[0x0][0x388] ;  /* 0x0000e200ff067b82 */ /* 0x000e620000000a00 */
[----:B0-----:R-:W-:-:S05]  /*0c70*/  IMAD.WIDE.U32 R2, R5, 0x4, R2 ;  /* 0x0000000405027825 */ /* 0x001fca00078e0002 */
[----:B------:R0:W-:Y:S01]  /*0c80*/  STG.E desc[UR4][R2.64+0x19a0], R9 ;  /* 0x0019a00902007986 */ /* 0x0001e2000c101904 */
[----:B-1----:R-:W-:-:S03]  /*0c90*/  IMAD.WIDE.U32 R6, R5, 0x4, R6 ;  /* 0x0000000405067825 */ /* 0x002fc600078e0006 */
[----:B------:R0:W-:Y:S04]  /*0ca0*/  STG.E desc[UR4][R2.64], RZ ;  /* 0x000000ff02007986 */ /* 0x0001e8000c101904 */
[----:B------:R0:W-:Y:S04]  /*0cb0*/  STG.E desc[UR4][R6.64], RZ ;  /* 0x000000ff06007986 */ /* 0x0001e8000c101904 */
[----:B------:R0:W-:Y:S02]  /*0cc0*/  STG.E desc[UR4][R6.64+0x19a0], RZ ;  /* 0x0019a0ff06007986 */ /* 0x0001e4000c101904 */
.L_x_15:
[----:B------:R-:W-:Y:S05]  /*0cd0*/  BSYNC.RECONVERGENT B0 ;  /* 0x0000000000007941 */ /* 0x000fea0003800200 */
.L_x_0:
[----:B------:R-:W-:Y:S05]  /*0ce0*/  WARPSYNC.ALL ;  /* 0x0000000000007948 */ /* 0x000fea0003800000 */
[----:B------:R-:W-:-:S13]  /*0cf0*/  ISETP.GT.U32.AND P0, PT, R4, 0x28, PT ;  /* 0x000000280400780c */ /* 0x000fda0003f04070 */
[----:B------:R-:W-:Y:S05]  /*0d00*/  @P0 EXIT ;  /* 0x000000000000094d */ /* 0x000fea0003800000 */
[----:B0-----:R-:W0:Y:S01]  /*0d10*/  LDC.64 R2, c[0x0][0x380] ;  /* 0x0000e000ff027b82 */ /* 0x001e220000000a00 */
[----:B------:R-:W-:-:S07]  /*0d20*/  IMAD R5, R4, 0x29, RZ ;  /* 0x0000002904057824 */ /* 0x000fce00078e02ff */
[----:B------:R-:W1:Y:S01]  /*0d30*/  LDC.64 R6, c[0x0][0x388] ;  /* 0x0000e200ff067b82 */ /* 0x000e620000000a00 */
[----:B0-----:R-:W-:-:S05]  /*0d40*/  IMAD.WIDE.U32 R2, R5, 0x4, R2 ;  /* 0x0000000405027825 */ /* 0x001fca00078e0002 */
[----:B------:R-:W-:Y:S01]  /*0d50*/  STG.E desc[UR4][R2.64], RZ ;  /* 0x000000ff02007986 */ /* 0x000fe2000c101904 */
[----:B-1----:R-:W-:-:S03]  /*0d60*/  IMAD.WIDE.U32 R4, R5, 0x4, R6 ;  /* 0x0000000405047825 */ /* 0x002fc600078e0006 */
[----:B------:R-:W-:Y:S04]  /*0d70*/  STG.E desc[UR4][R2.64+0xa0], RZ ;  /* 0x0000a0ff02007986 */ /* 0x000fe8000c101904 */
[----:B------:R-:W-:Y:S04]  /*0d80*/  STG.E desc[UR4][R4.64], RZ ;  /* 0x000000ff04007986 */ /* 0x000fe8000c101904 */
[----:B------:R-:W-:Y:S01]  /*0d90*/  STG.E desc[UR4][R4.64+0xa0], RZ ;  /* 0x0000a0ff04007986 */ /* 0x000fe2000c101904 */
[----:B------:R-:W-:Y:S05]  /*0da0*/  EXIT ;  /* 0x000000000000794d */ /* 0x000fea0003800000 */
        .weak           $__internal_0_$__cuda_sm3x_div_rn_noftz_f32_slowpath
        .type           $__internal_0_$__cuda_sm3x_div_rn_noftz_f32_slowpath,@function
        .size           $__internal_0_$__cuda_sm3x_div_rn_noftz_f32_slowpath,(.L_x_69 - $__internal_0_$__cuda_sm3x_div_rn_noftz_f32_slowpath)
$__internal_0_$__cuda_sm3x_div_rn_noftz_f32_slowpath:
[----:B------:R-:W-:Y:S01]  /*0db0*/  SHF.R.U32.HI R10, RZ, 0x17, R0 ;  /* 0x00000017ff0a7819 */ /* 0x000fe20000011600 */
[----:B------:R-:W-:Y:S01]  /*0dc0*/  BSSY.RECONVERGENT B3, `(.L_x_16) ;  /* 0x0000062000037945 */ /* 0x000fe20003800200 */
[----:B------:R-:W-:Y:S02]  /*0dd0*/  SHF.R.U32.HI R21, RZ, 0x17, R3 ;  /* 0x00000017ff157819 */ /* 0x000fe40000011603 */
[----:B------:R-:W-:Y:S02]  /*0de0*/  LOP3.LUT R10, R10, 0xff, RZ, 0xc0, !PT ;  /* 0x000000ff0a0a7812 */ /* 0x000fe400078ec0ff */
[----:B------:R-:W-:Y:S02]  /*0df0*/  LOP3.LUT R21, R21, 0xff, RZ, 0xc0, !PT ;  /* 0x000000ff15157812 */ /* 0x000fe400078ec0ff */
[----:B------:R-:W-:Y:S02]  /*0e00*/  IADD3 R22, PT, PT, R10, -0x1, RZ ;  /* 0xffffffff0a167810 */ /* 0x000fe40007ffe0ff */
[----:B------:R-:W-:-:S02]  /*0e10*/  IADD3 R23, PT, PT, R21, -0x1, RZ ;  /* 0xffffffff15177810 */ /* 0x000fc40007ffe0ff */
[----:B------:R-:W-:-:S04]  /*0e20*/  ISETP.GT.U32.AND P0, PT, R22, 0xfd, PT ;  /* 0x000000fd1600780c */ /* 0x000fc80003f04070 */
[----:B------:R-:W-:-:S13]  /*0e30*/  ISETP.GT.U32.OR P0, PT, R23, 0xfd, P0 ;  /* 0x000000fd1700780c */ /* 0x000fda0000704470 */
[----:B------:R-:W-:Y:S01]  /*0e40*/  @!P0 MOV R11, RZ ;  /* 0x000000ff000b8202 */ /* 0x000fe20000000f00 */
[----:B------:R-:W-:Y:S06]  /*0e50*/  @!P0 BRA `(.L_x_17) ;  /* 0x00000000005c8947 */ /* 0x000fec0003800000 */
[----:B------:R-:W-:Y:S02]  /*0e60*/  FSETP.GTU.FTZ.AND P0, PT, |R3|, +INF , PT ;  /* 0x7f8000000300780b */ /* 0x000fe40003f1c200 */
[----:B------:R-:W-:-:S04]  /*0e70*/  FSETP.GTU.FTZ.AND P1, PT, |R0|, +INF , PT ;  /* 0x7f8000000000780b */ /* 0x000fc80003f3c200 */
[----:B------:R-:W-:-:S13]  /*0e80*/  PLOP3.LUT P0, PT, P0, P1, PT, 0xf8, 0x8f ;  /* 0x00000000008f781c */ /* 0x000fda0000703f70 */
[----:B------:R-:W-:Y:S05]  /*0e90*/  @P0 BRA `(.L_x_18) ;  /* 0x00000004004c0947 */ /* 0x000fea0003800000 */
[----:B------:R-:W-:-:S13]  /*0ea0*/  LOP3.LUT P0, RZ, R0, 0x7fffffff, R3, 0xc8, !PT ;  /* 0x7fffffff00ff7812 */ /* 0x000fda000780c803 */
[----:B------:R-:W-:Y:S05]  /*0eb0*/  @!P0 BRA `(.L_x_19) ;  /* 0x00000004003c8947 */ /* 0x000fea0003800000 */
[C---:B------:R-:W-:Y:S02]  /*0ec0*/  FSETP.NEU.FTZ.AND P2, PT, |R3|.reuse, +INF , PT ;  /* 0x7f8000000300780b */ /* 0x040fe40003f5d200 */
[----:B------:R-:W-:Y:S02]  /*0ed0*/  FSETP.NEU.FTZ.AND P1, PT, |R0|, +INF , PT ;  /* 0x7f8000000000780b */ /* 0x000fe40003f3d200 */
[----:B------:R-:W-:-:S11]  /*0ee0*/  FSETP.NEU.FTZ.AND P0, PT, |R3|, +INF , PT ;  /* 0x7f8000000300780b */ /* 0x000fd60003f1d200 */
[----:B------:R-:W-:Y:S05]  /*0ef0*/  @!P1 BRA !P2, `(.L_x_19) ;  /* 0x00000004002c9947 */ /* 0x000fea0005000000 */
[----:B------:R-:W-:-:S04]  /*0f00*/  LOP3.LUT P2, RZ, R3, 0x7fffffff, RZ, 0xc0, !PT ;  /* 0x7fffffff03ff7812 */ /* 0x000fc8000784c0ff */
[----:B------:R-:W-:-:S13]  /*0f10*/  PLOP3.LUT P1, PT, P1, P2, PT, 0x2f, 0xf2 ;  /* 0x0000000000f2781c */ /* 0x000fda0000f24577 */
[----:B------:R-:W-:Y:S05]  /*0f20*/  @P1 BRA `(.L_x_20) ;  /* 0x0000000400181947 */ /* 0x000fea0003800000 */
[----:B------:R-:W-:-:S04]  /*0f30*/  LOP3.LUT P1, RZ, R0, 0x7fffffff, RZ, 0xc0, !PT ;  /* 0x7fffffff00ff7812 */ /* 0x000fc8000782c0ff */
[----:B------:R-:W-:-:S13]  /*0f40*/  PLOP3.LUT P0, PT, P0, P1, PT, 0x2f, 0xf2 ;  /* 0x0000000000f2781c */ /* 0x000fda0000702577 */
[----:B------:R-:W-:Y:S05]  /*0f50*/  @P0 BRA `(.L_x_21) ;  /* 0x0000000400000947 */ /* 0x000fea0003800000 */
[----:B------:R-:W-:Y:S02]  /*0f60*/  ISETP.GE.AND P0, PT, R23, RZ, PT ;  /* 0x000000ff1700720c */ /* 0x000fe40003f06270 */
[----:B------:R-:W-:-:S11]  /*0f70*/  ISETP.GE.AND P1, PT, R22, RZ, PT ;  /* 0x000000ff1600720c */ /* 0x000fd60003f26270 */
[----:B------:R-:W-:Y:S01]  /*0f80*/  @P0 MOV R11, RZ ;  /* 0x000000ff000b0202 */ /* 0x000fe20000000f00 */
[----:B------:R-:W-:Y:S01]  /*0f90*/  @!P0 FFMA R3, R3, 1.84467440737095516160e+19, RZ ;  /* 0x5f80000003038823 */ /* 0x000fe200000000ff */
[----:B------:R-:W-:Y:S01]  /*0fa0*/  @!P0 MOV R11, 0xffffffc0 ;  /* 0xffffffc0000b8802 */ /* 0x000fe20000000f00 */
[----:B------:R-:W-:-:S03]  /*0fb0*/  @!P1 FFMA R0, R0, 1.84467440737095516160e+19, RZ ;  /* 0x5f80000000009823 */ /* 0x000fc600000000ff */
[----:B------:R-:W-:-:S07]  /*0fc0*/  @!P1 IADD3 R11, PT, PT, R11, 0x40, RZ ;  /* 0x000000400b0b9810 */ /* 0x000fce0007ffe0ff */
.L_x_17:
[----:B------:R-:W-:Y:S01]  /*0fd0*/  LEA R23, R10, 0xc0800000, 0x17 ;  /* 0xc08000000a177811 */ /* 0x000fe200078eb8ff */
[----:B------:R-:W-:Y:S01]  /*0fe0*/  BSSY.RECONVERGENT B4, `(.L_x_22) ;  /* 0x0000036000047945 */ /* 0x000fe20003800200 */
[----:B------:R-:W-:Y:S02]  /*0ff0*/  IADD3 R21, PT, PT, R21, -0x7f, RZ ;  /* 0xffffff8115157810 */ /* 0x000fe40007ffe0ff */
[----:B------:R-:W-:Y:S02]  /*1000*/  IADD3 R24, PT, PT, -R23, R0, RZ ;  /* 0x0000000017187210 */ /* 0x000fe40007ffe1ff */
[C---:B------:R-:W-:Y:S01]  /*1010*/  IADD3 R10, PT, PT, R21.reuse, 0x7f, -R10 ;  /* 0x0000007f150a7810 */ /* 0x040fe20007ffe80a */
[----:B------:R-:W-:Y:S01]  /*1020*/  IMAD R0, R21, -0x800000, R3 ;  /* 0xff80000015007824 */ /* 0x000fe200078e0203 */
[----:B------:R-:W0:Y:S01]  /*1030*/  MUFU.RCP R22, R24 ;  /* 0x0000001800167308 */ /* 0x000e220000001000 */
[----:B------:R-:W-:Y:S01]  /*1040*/  FADD.FTZ R23, -R24, -RZ ;  /* 0x800000ff18177221 */ /* 0x000fe20000010100 */
[----:B------:R-:W-:-:S03]  /*1050*/  IADD3 R11, PT, PT, R10, R11, RZ ;  /* 0x0000000b0a0b7210 */ /* 0x000fc60007ffe0ff */
[----:B0-----:R-:W-:-:S04]  /*1060*/  FFMA R25, R22, R23, 1 ;  /* 0x3f80000016197423 */ /* 0x001fc80000000017 */
[----:B------:R-:W-:-:S04]  /*1070*/  FFMA R25, R22, R25, R22 ;  /* 0x0000001916197223 */ /* 0x000fc80000000016 */
[----:B------:R-:W-:-:S04]  /*1080*/  FFMA R22, R0, R25, RZ ;  /* 0x0000001900167223 */ /* 0x000fc800000000ff */
[----:B------:R-:W-:-:S04]  /*1090*/  FFMA R3, R23, R22, R0 ;  /* 0x0000001617037223 */ /* 0x000fc80000000000 */
[----:B------:R-:W-:-:S04]  /*10a0*/  FFMA R22, R25, R3, R22 ;  /* 0x0000000319167223 */ /* 0x000fc80000000016 */
[----:B------:R-:W-:-:S04]  /*10b0*/  FFMA R23, R23, R22, R0 ;  /* 0x0000001617177223 */ /* 0x000fc80000000000 */
[----:B------:R-:W-:-:S05]  /*10c0*/  FFMA R0, R25, R23, R22 ;  /* 0x0000001719007223 */ /* 0x000fca0000000016 */
[----:B------:R-:W-:-:S04]  /*10d0*/  SHF.R.U32.HI R3, RZ, 0x17, R0 ;  /* 0x00000017ff037819 */ /* 0x000fc80000011600 */
[----:B------:R-:W-:-:S04]  /*10e0*/  LOP3.LUT R10, R3, 0xff, RZ, 0xc0, !PT ;  /* 0x000000ff030a7812 */ /* 0x000fc800078ec0ff */
[----:B------:R-:W-:-:S04]  /*10f0*/  IADD3 R3, PT, PT, R10, R11, RZ ;  /* 0x0000000b0a037210 */ /* 0x000fc80007ffe0ff */
[----:B------:R-:W-:-:S04]  /*1100*/  IADD3 R10, PT, PT, R3, -0x1, RZ ;  /* 0xffffffff030a7810 */ /* 0x000fc80007ffe0ff */
[----:B------:R-:W-:-:S13]  /*1110*/  ISETP.GE.U32.AND P0, PT, R10, 0xfe, PT ;  /* 0x000000fe0a00780c */ /* 0x000fda0003f06070 */
[----:B------:R-:W-:Y:S05]  /*1120*/  @!P0 BRA `(.L_x_23) ;  /* 0x0000000000808947 */ /* 0x000fea0003800000 */
[----:B------:R-:W-:-:S13]  /*1130*/  ISETP.GT.AND P0, PT, R3, 0xfe, PT ;  /* 0x000000fe0300780c */ /* 0x000fda0003f04270 */
[----:B------:R-:W-:Y:S05]  /*1140*/  @P0 BRA `(.L_x_24) ;  /* 0x00000000006c0947 */ /* 0x000fea0003800000 */
[----:B------:R-:W-:-:S13]  /*1150*/  ISETP.GE.AND P0, PT, R3, 0x1, PT ;  /* 0x000000010300780c */ /* 0x000fda0003f06270 */
[----:B------:R-:W-:Y:S05]  /*1160*/  @P0 BRA `(.L_x_25) ;  /* 0x0000000000740947 */ /* 0x000fea0003800000 */
[----:B------:R-:W-:Y:S02]  /*1170*/  ISETP.GE.AND P0, PT, R3, -0x18, PT ;  /* 0xffffffe80300780c */ /* 0x000fe40003f06270 */
[----:B------:R-:W-:-:S11]  /*1180*/  LOP3.LUT R0, R0, 0x80000000, RZ, 0xc0, !PT ;  /* 0x8000000000007812 */ /* 0x000fd600078ec0ff */
[----:B------:R-:W-:Y:S05]  /*1190*/  @!P0 BRA `(.L_x_25) ;  /* 0x0000000000688947 */ /* 0x000fea0003800000 */
[-CC-:B------:R-:W-:Y:S01]  /*11a0*/  FFMA.RZ R10, R25, R23.reuse, R22.reuse ;  /* 0x00000017190a7223 */ /* 0x180fe2000000c016 */
[----:B------:R-:W-:Y:S01]  /*11b0*/  IADD3 R21, PT, PT, R3, 0x20, RZ ;  /* 0x0000002003157810 */ /* 0x000fe20007ffe0ff */
[CCC-:B------:R-:W-:Y:S01]  /*11c0*/  FFMA.RP R11, R25.reuse, R23.reuse, R22.reuse ;  /* 0x00000017190b7223 */ /* 0x1c0fe20000008016 */
[----:B------:R-:W-:Y:S01]  /*11d0*/  FFMA.RM R22, R25, R23, R22 ;  /* 0x0000001719167223 */ /* 0x000fe20000004016 */
[C---:B------:R-:W-:Y:S02]  /*11e0*/  ISETP.NE.AND P2, PT, R3.reuse, RZ, PT ;  /* 0x000000ff0300720c */ /* 0x040fe40003f45270 */
[----:B------:R-:W-:Y:S02]  /*11f0*/  LOP3.LUT R10, R10, 0x7fffff, RZ, 0xc0, !PT ;  /* 0x007fffff0a0a7812 */ /* 0x000fe400078ec0ff */
[----:B------:R-:W-:Y:S02]  /*1200*/  ISETP.NE.AND P1, PT, R3, RZ, PT ;  /* 0x000000ff0300720c */ /* 0x000fe40003f25270 */
[----:B------:R-:W-:-:S02]  /*1210*/  LOP3.LUT R10, R10, 0x800000, RZ, 0xfc, !PT ;  /* 0x008000000a0a7812 */ /* 0x000fc400078efcff */
[----:B------:R-:W-:Y:S02]  /*1220*/  IADD3 R3, PT, PT, -R3, RZ, RZ ;  /* 0x000000ff03037210 */ /* 0x000fe40007ffe1ff */
[----:B------:R-:W-:Y:S02]  /*1230*/  SHF.L.U32 R21, R10, R21, RZ ;  /* 0x000000150a157219 */ /* 0x000fe400000006ff */
[----:B------:R-:W-:Y:S02]  /*1240*/  FSETP.NEU.FTZ.AND P0, PT, R11, R22, PT ;  /* 0x000000160b00720b */ /* 0x000fe40003f1d000 */
[----:B------:R-:W-:Y:S02]  /*1250*/  SEL R3, R3, RZ, P2 ;  /* 0x000000ff03037207 */ /* 0x000fe40001000000 */
[----:B------:R-:W-:Y:S02]  /*1260*/  ISETP.NE.AND P1, PT, R21, RZ, P1 ;  /* 0x000000ff1500720c */ /* 0x000fe40000f25270 */
[----:B------:R-:W-:-:S02]  /*1270*/  SHF.R.U32.HI R10, RZ, R3, R10 ;  /* 0x00000003ff0a7219 */ /* 0x000fc4000001160a */
[----:B------:R-:W-:Y:S02]  /*1280*/  PLOP3.LUT P0, PT, P0, P1, PT, 0xf8, 0x8f ;  /* 0x00000000008f781c */ /* 0x000fe40000703f70 */
[----:B------:R-:W-:Y:S02]  /*1290*/  SHF.R.U32.HI R3, RZ, 0x1, R10 ;  /* 0x00000001ff037819 */ /* 0x000fe4000001160a */
[----:B------:R-:W-:-:S04]  /*12a0*/  SEL R22, RZ, 0x1, !P0 ;  /* 0x00000001ff167807 */ /* 0x000fc80004000000 */
[----:B------:R-:W-:-:S04]  /*12b0*/  LOP3.LUT R11, R22, 0x1, R3, 0xf8, !PT ;  /* 0x00000001160b7812 */ /* 0x000fc800078ef803 */
[----:B------:R-:W-:-:S04]  /*12c0*/  LOP3.LUT R10, R11, R10, RZ, 0xc0, !PT ;  /* 0x0000000a0b0a7212 */ /* 0x000fc800078ec0ff */
[----:B------:R-:W-:-:S04]  /*12d0*/  IADD3 R3, PT, PT, R3, R10, RZ ;  /* 0x0000000a03037210 */ /* 0x000fc80007ffe0ff */
[----:B------:R-:W-:Y:S01]  /*12e0*/  LOP3.LUT R0, R3, R0, RZ, 0xfc, !PT ;  /* 0x0000000003007212 */ /* 0x000fe200078efcff */
[----:B------:R-:W-:Y:S06]  /*12f0*/  BRA `(.L_x_25) ;  /* 0x0000000000107947 */ /* 0x000fec0003800000 */
.L_x_24:
[----:B------:R-:W-:-:S04]  /*1300*/  LOP3.LUT R0, R0, 0x80000000, RZ, 0xc0, !PT ;  /* 0x8000000000007812 */ /* 0x000fc800078ec0ff */
[----:B------:R-:W-:Y:S01]  /*1310*/  LOP3.LUT R0, R0, 0x7f800000, RZ, 0xfc, !PT ;  /* 0x7f80000000007812 */ /* 0x000fe200078efcff */
[----:B------:R-:W-:Y:S06]  /*1320*/  BRA `(.L_x_25) ;  /* 0x0000000000047947 */ /* 0x000fec0003800000 */
.L_x_23:
[----:B------:R-:W-:-:S07]  /*1330*/  LEA R0, R11, R0, 0x17 ;  /* 0x000000000b007211 */ /* 0x000fce00078eb8ff */
.L_x_25:
[----:B------:R-:W-:Y:S05]  /*1340*/  BSYNC.RECONVERGENT B4 ;  /* 0x0000000000047941 */ /* 0x000fea0003800200 */
.L_x_22:
[----:B------:R-:W-:Y:S05]  /*1350*/  BRA `(.L_x_26) ;  /* 0x0000000000207947 */ /* 0x000fea0003800000 */
.L_x_21:
[----:B------:R-:W-:-:S04]  /*1360*/  LOP3.LUT R0, R0, 0x80000000, R3, 0x48, !PT ;  /* 0x8000000000007812 */ /* 0x000fc800078e4803 */
[----:B------:R-:W-:Y:S01]  /*1370*/  LOP3.LUT R0, R0, 0x7f800000, RZ, 0xfc, !PT ;  /* 0x7f80000000007812 */ /* 0x000fe200078efcff */
[----:B------:R-:W-:Y:S06]  /*1380*/  BRA `(.L_x_26) ;  /* 0x0000000000147947 */ /* 0x000fec0003800000 */
.L_x_20:
[----:B------:R-:W-:Y:S01]  /*1390*/  LOP3.LUT R0, R0, 0x80000000, R3, 0x48, !PT ;  /* 0x8000000000007812 */ /* 0x000fe200078e4803 */
[----:B------:R-:W-:Y:S06]  /*13a0*/  BRA `(.L_x_26) ;  /* 0x00000000000c7947 */ /* 0x000fec0003800000 */
.L_x_19:
[----:B------:R-:W0:Y:S01]  /*13b0*/  MUFU.RSQ R0, -QNAN ;  /* 0xffc0000000007908 */ /* 0x000e220000001400 */
[----:B------:R-:W-:Y:S05]  /*13c0*/  BRA `(.L_x_26) ;  /* 0x0000000000047947 */ /* 0x000fea0003800000 */
.L_x_18:
[----:B------:R-:W-:-:S07]  /*13d0*/  FADD.FTZ R0, R3, R0 ;  /* 0x0000000003007221 */ /* 0x000fce0000010000 */
.L_x_26:
[----:B------:R-:W-:Y:S05]  /*13e0*/  BSYNC.RECONVERGENT B3 ;  /* 0x0000000000037941 */ /* 0x000fea0003800200 */
.L_x_16:
[----:B------:R-:W-:-:S04]  /*13f0*/  HFMA2 R3, -RZ, RZ, 0, 0 ;  /* 0x00000000ff037431 */ /* 0x000fc800000001ff */
[----:B0-----:R-:W-:Y:S05]  /*1400*/  RET.REL.NODEC R2 `(_Z6cal_uvPfS_S_fffff) ;  /* 0xffffffe802fc7950 */ /* 0x001fea0003c3ffff */
.L_x_27:
[----:B------:R-:W-:-:S00]  /*1410*/  BRA `(.L_x_27) ;  /* 0xfffffffc00fc7947 */ /* 0x000fc0000383ffff */
[----:B------:R-:W-:-:S00]  /*1420*/  NOP ;  /* 0x0000000000007918 */ /* 0x000fc00000000000 */
        /* <DEDUP_REMOVED lines=13> */
.L_x_69:


//--------------------- .text._Z5cal_pPfffS_      --------------------------
	.section	.text._Z5cal_pPfffS_,"ax",@progbits
	.align	128
        .global         _Z5cal_pPfffS_
        .type           _Z5cal_pPfffS_,@function
        .size           _Z5cal_pPfffS_,(.L_x_70 - _Z5cal_pPfffS_)
        .other          _Z5cal_pPfffS_,@"STO_CUDA_ENTRY STV_DEFAULT"
_Z5cal_pPfffS_:
.text._Z5cal_pPfffS_:
[----:B------:R-:W-:Y:S01]  /*0000*/  LDC R1, c[0x0][0x37c] ;  /* 0x0000df00ff017b82 */ /* 0x000fe20000000800 */
[----:B------:R-:W0:Y:S01]  /*0010*/  S2R R7, SR_CTAID.X ;  /* 0x0000000000077919 */ /* 0x000e220000002500 */
[----:B------:R-:W1:Y:S01]  /*0020*/  LDCU.64 UR4, c[0x0][0x358] ;  /* 0x00006b00ff0477ac */ /* 0x000e620008000a00 */
[----:B------:R-:W-:Y:S01]  /*0030*/  BSSY.RECONVERGENT B0, `(.L_x_28) ;  /* 0x0000036000007945 */ /* 0x000fe20003800200 */
[----:B------:R-:W0:Y:S02]  /*0040*/  S2R R2, SR_TID.X ;  /* 0x0000000000027919 */ /* 0x000e240000002100 */
[----:B0-----:R-:W-:-:S04]  /*0050*/  VIMNMX.U32 R0, PT, PT, R7, R2, !PT ;  /* 0x0000000207007248 */ /* 0x001fc80007fe0000 */
[----:B------:R-:W-:-:S13]  /*0060*/  ISETP.GT.U32.AND P0, PT, R0, 0x26, PT ;  /* 0x000000260000780c */ /* 0x000fda0003f04070 */
[----:B-1----:R-:W-:Y:S05]  /*0070*/  @P0 BRA `(.L_x_29) ;  /* 0x0000000000a00947 */ /* 0x002fea0003800000 */
[----:B------:R-:W0:Y:S01]  /*0080*/  LDC.64 R4, c[0x0][0x380] ;  /* 0x0000e000ff047b82 */ /* 0x000e220000000a00 */
[----:B------:R-:W-:-:S04]  /*0090*/  IMAD R0, R7, 0x29, R2 ;  /* 0x0000002907007824 */ /* 0x000fc800078e0202 */
[----:B------:R-:W-:-:S03]  /*00a0*/  VIADD R3, R0, 0x2 ;  /* 0x0000000200037836 */ /* 0x000fc60000000000 */
[----:B------:R-:W1:Y:S08]  /*00b0*/  LDC.64 R10, c[0x0][0x390] ;  /* 0x0000e400ff0a7b82 */ /* 0x000e700000000a00 */
[----:B------:R-:W2:Y:S01]  /*00c0*/  LDC.64 R8, c[0x0][0x388] ;  /* 0x0000e200ff087b82 */ /* 0x000ea20000000a00 */
[----:B0-----:R-:W-:-:S05]  /*00d0*/  IMAD.WIDE.U32 R4, R3, 0x4, R4 ;  /* 0x0000000403047825 */ /* 0x001fca00078e0004 */
[----:B------:R-:W3:Y:S01]  /*00e0*/  LDG.E R6, desc[UR4][R4.64+0x144] ;  /* 0x0001440404067981 */ /* 0x000ee2000c1e1900 */
[----:B-1----:R-:W-:-:S03]  /*00f0*/  IMAD.WIDE.U32 R10, R3, 0x4, R10 ;  /* 0x00000004030a7825 */ /* 0x002fc600078e000a */
[----:B------:R-:W3:Y:S04]  /*0100*/  LDG.E R15, desc[UR4][R4.64+-0x4] ;  /* 0xfffffc04040f7981 */ /* 0x000ee8000c1e1900 */
[----:B------:R-:W4:Y:S04]  /*0110*/  LDG.E R0, desc[UR4][R4.64+0xa4] ;  /* 0x0000a40404007981 */ /* 0x000f28000c1e1900 */
[----:B------:R-:W5:Y:S04]  /*0120*/  LDG.E R11, desc[UR4][R10.64+0xa0] ;  /* 0x0000a0040a0b7981 */ /* 0x000f68000c1e1900 */
[----:B------:R-:W4:Y:S01]  /*0130*/  LDG.E R13, desc[UR4][R4.64+0x9c] ;  /* 0x00009c04040d7981 */ /* 0x000f22000c1e1900 */
[----:B--2---:R-:W-:-:S04]  /*0140*/  FMUL R3, R9, R9 ;  /* 0x0000000909037220 */ /* 0x004fc80000400000 */
[----:B------:R-:W-:-:S04]  /*0150*/  FFMA R3, R8, R8, R3 ;  /* 0x0000000808037223 */ /* 0x000fc80000000003 */
[----:B------:R-:W-:-:S04]  /*0160*/  FADD R3, R3, R3 ;  /* 0x0000000303037221 */ /* 0x000fc80000000000 */
[----:B------:R-:W0:Y:S01]  /*0170*/  MUFU.RCP R12, R3 ;  /* 0x00000003000c7308 */ /* 0x000e220000001000 */
[----:B------:R-:W-:Y:S01]  /*0180*/  BSSY.RECONVERGENT B1, `(.L_x_30) ;  /* 0x0000015000017945 */ /* 0x000fe20003800200 */
[----:B---3--:R-:W-:-:S04]  /*0190*/  FADD R15, R6, R15 ;  /* 0x0000000f060f7221 */ /* 0x008fc80000000000 */
[-C--:B------:R-:W-:Y:S01]  /*01a0*/  FMUL R15, R15, R8.reuse ;  /* 0x000000080f0f7220 */ /* 0x080fe20000400000 */
[----:B-----5:R-:W-:Y:S01]  /*01b0*/  FMUL R17, R11, R8 ;  /* 0x000000080b117220 */ /* 0x020fe20000400000 */
[----:B----4-:R-:W-:-:S03]  /*01c0*/  FADD R0, R0, R13 ;  /* 0x0000000d00007221 */ /* 0x010fc60000000000 */
[-C--:B------:R-:W-:Y:S01]  /*01d0*/  FMUL R6, R17, R8.reuse ;  /* 0x0000000811067220 */ /* 0x080fe20000400000 */
[----:B------:R-:W-:Y:S01]  /*01e0*/  FMUL R15, R15, R8 ;  /* 0x000000080f0f7220 */ /* 0x000fe20000400000 */
[-C--:B------:R-:W-:Y:S02]  /*01f0*/  FMUL R0, R0, R9.reuse ;  /* 0x0000000900007220 */ /* 0x080fe40000400000 */
[-C--:B------:R-:W-:Y:S02]  /*0200*/  FMUL R11, R6, R9.reuse ;  /* 0x00000009060b7220 */ /* 0x080fe40000400000 */
[----:B------:R-:W-:-:S04]  /*0210*/  FFMA R0, R0, R9, R15 ;  /* 0x0000000900007223 */ /* 0x000fc8000000000f */
[----:B------:R-:W-:Y:S01]  /*0220*/  FFMA R0, -R11, R9, R0 ;  /* 0x000000090b007223 */ /* 0x000fe20000000100 */
[----:B0-----:R-:W-:-:S03]  /*0230*/  FFMA R13, -R3, R12, 1 ;  /* 0x3f800000030d7423 */ /* 0x001fc6000000010c */
[----:B------:R-:W0:Y:S01]  /*0240*/  FCHK P0, R0, R3 ;  /* 0x0000000300007302 */ /* 0x000e220000000000 */
[----:B------:R-:W-:-:S04]  /*0250*/  FFMA R13, R12, R13, R12 ;  /* 0x0000000d0c0d7223 */ /* 0x000fc8000000000c */
[----:B------:R-:W-:-:S04]  /*0260*/  FFMA R6, R0, R13, RZ ;  /* 0x0000000d00067223 */ /* 0x000fc800000000ff */
[----:B------:R-:W-:-:S04]  /*0270*/  FFMA R8, -R3, R6, R0 ;  /* 0x0000000603087223 */ /* 0x000fc80000000100 */
[----:B------:R-:W-:Y:S01]  /*0280*/  FFMA R13, R13, R8, R6 ;  /* 0x000000080d0d7223 */ /* 0x000fe20000000006 */
[----:B0-----:R-:W-:Y:S06]  /*0290*/  @!P0 BRA `(.L_x_31) ;  /* 0x00000000000c8947 */ /* 0x001fec0003800000 */
[----:B------:R-:W-:-:S07]  /*02a0*/  MOV R6, 0x2c0 ;  /* 0x000002c000067802 */ /* 0x000fce0000000f00 */
[----:B------:R-:W-:Y:S05]  /*02b0*/  CALL.REL.NOINC `($__internal_1_$__cuda_sm3x_div_rn_noftz_f32_slowpath) ;  /* 0x0000000000587944 */ /* 0x000fea0003c00000 */
[----:B------:R-:W-:-:S07]  /*02c0*/  IMAD.MOV.U32 R13, RZ, RZ, R0 ;  /* 0x000000ffff0d7224 */ /* 0x000fce00078e0000 */
.L_x_31:
[----:B------:R-:W-:Y:S05]  /*02d0*/  BSYNC.RECONVERGENT B1 ;  /* 0x0000000000017941 */ /* 0x000fea0003800200 */
.L_x_30:
[----:B------:R0:W-:Y:S01]  /*02e0*/  STG.E desc[UR4][R4.64+0xa0], R13 ;  /* 0x0000a00d04007986 */ /* 0x0001e2000c101904 */
[----:B------:R-:W-:Y:S05]  /*02f0*/  BRA `(.L_x_32) ;  /* 0x0000000000087947 */ /* 0x000fea0003800000 */
.L_x_29:
[----:B------:R-:W-:-:S13]  /*0300*/  ISETP.GT.U32.AND P0, PT, R7, 0x28, PT ;  /* 0x000000280700780c */ /* 0x000fda0003f04070 */
[----:B------:R-:W-:Y:S05]  /*0310*/  @P0 BRA `(.L_x_33) ;  /* 0x00000000001c0947 */ /* 0x000fea0003800000 */
.L_x_32:
[----:B0-----:R-:W0:Y:S01]  /*0320*/  LDC.64 R4, c[0x0][0x380] ;  /* 0x0000e000ff047b82 */ /* 0x001e220000000a00 */
[----:B------:R-:W-:-:S04]  /*0330*/  IMAD R7, R7, 0x29, RZ ;  /* 0x0000002907077824 */ /* 0x000fc800078e02ff */
[----:B0-----:R-:W-:-:S05]  /*0340*/  IMAD.WIDE.U32 R4, R7, 0x4, R4 ;  /* 0x0000000407047825 */ /* 0x001fca00078e0004 */
[----:B------:R-:W2:Y:S04]  /*0350*/  LDG.E R3, desc[UR4][R4.64+0x9c] ;  /* 0x00009c0404037981 */ /* 0x000ea8000c1e1900 */
[----:B------:R-:W3:Y:S04]  /*0360*/  LDG.E R7, desc[UR4][R4.64+0x4] ;  /* 0x0000040404077981 */ /* 0x000ee8000c1e1900 */
[----:B--2---:R0:W-:Y:S04]  /*0370*/  STG.E desc[UR4][R4.64+0xa0], R3 ;  /* 0x0000a00304007986 */ /* 0x0041e8000c101904 */
[----:B---3--:R0:W-:Y:S02]  /*0380*/  STG.E desc[UR4][R4.64], R7 ;  /* 0x0000000704007986 */ /* 0x0081e4000c101904 */
.L_x_33:
[----:B------:R-:W-:Y:S05]  /*0390*/  BSYNC.RECONVERGENT B0 ;  /* 0x0000000000007941 */ /* 0x000fea0003800200 */
.L_x_28:
[----:B------:R-:W-:-:S13]  /*03a0*/  ISETP.GT.U32.AND P0, PT, R2, 0x28, PT ;  /* 0x000000280200780c */ /* 0x000fda0003f04070 */
[----:B------:R-:W-:Y:S05]  /*03b0*/  @P0 EXIT ;  /* 0x000000000000094d */ /* 0x000fea0003800000 */
[----:B0-----:R-:W0:Y:S02]  /*03c0*/  LDC.64 R4, c[0x0][0x380] ;  /* 0x0000e000ff047b82 */ /* 0x001e240000000a00 */
[----:B0-----:R-:W-:-:S05]  /*03d0*/  IMAD.WIDE.U32 R2, R2, 0x4, R4 ;  /* 0x0000000402027825 */ /* 0x001fca00078e0004 */
[----:B------:R-:W2:Y:S04]  /*03e0*/  LDG.E R5, desc[UR4][R2.64+0xa4] ;  /* 0x0000a40402057981 */ /* 0x000ea8000c1e1900 */
[----:B------:R-:W-:Y:S04]  /*03f0*/  STG.E desc[UR4][R2.64+0x19a0], RZ ;  /* 0x0019a0ff02007986 */ /* 0x000fe8000c101904 */
[----:B--2---:R-:W-:Y:S01]  /*0400*/  STG.E desc[UR4][R2.64], R5 ;  /* 0x0000000502007986 */ /* 0x004fe2000c101904 */
[----:B------:R-:W-:Y:S05]  /*0410*/  EXIT ;  /* 0x000000000000794d */ /* 0x000fea0003800000 */
        .weak           $__internal_1_$__cuda_sm3x_div_rn_noftz_f32_slowpath
        .type           $__internal_1_$__cuda_sm3x_div_rn_noftz_f32_slowpath,@function
        .size           $__internal_1_$__cuda_sm3x_div_rn_noftz_f32_slowpath,(.L_x_70 - $__internal_1_$__cuda_sm3x_div_rn_noftz_f32_slowpath)
$__internal_1_$__cuda_sm3x_div_rn_noftz_f32_slowpath:
[--C-:B------:R-:W-:Y:S01]  /*0420*/  SHF.R.U32.HI R9, RZ, 0x17, R3.reuse ;  /* 0x00000017ff097819 */ /* 0x100fe20000011603 */
[----:B------:R-:W-:Y:S01]  /*0430*/  BSSY.RECONVERGENT B2, `(.L_x_34) ;  /* 0x0000064000027945 */ /* 0x000fe20003800200 */
[----:B------:R-:W-:Y:S01]  /*0440*/  SHF.R.U32.HI R8, RZ, 0x17, R0 ;  /* 0x00000017ff087819 */ /* 0x000fe20000011600 */
[----:B------:R-:W-:Y:S01]  /*0450*/  IMAD.MOV.U32 R12, RZ, RZ, R3 ;  /* 0x000000ffff0c7224 */ /* 0x000fe200078e0003 */
[----:B------:R-:W-:Y:S02]  /*0460*/  LOP3.LUT R9, R9, 0xff, RZ, 0xc0, !PT ;  /* 0x000000ff09097812 */ /* 0x000fe400078ec0ff */
[----:B------:R-:W-:Y:S02]  /*0470*/  LOP3.LUT R10, R8, 0xff, RZ, 0xc0, !PT ;  /* 0x000000ff080a7812 */ /* 0x000fe400078ec0ff */
[----:B------:R-:W-:Y:S01]  /*0480*/  MOV R11, R0 ;  /* 0x00000000000b7202 */ /* 0x000fe20000000f00 */
[----:B------:R-:W-:Y:S02]  /*0490*/  VIADD R14, R9, 0xffffffff ;  /* 0xffffffff090e7836 */ /* 0x000fe40000000000 */
[----:B------:R-:W-:-:S03]  /*04a0*/  VIADD R13, R10, 0xffffffff ;  /* 0xffffffff0a0d7836 */ /* 0x000fc60000000000 */
[----:B------:R-:W-:-:S04]  /*04b0*/  ISETP.GT.U32.AND P0, PT, R14, 0xfd, PT ;  /* 0x000000fd0e00780c */ /* 0x000fc80003f04070 */
[----:B------:R-:W-:-:S13]  /*04c0*/  ISETP.GT.U32.OR P0, PT, R13, 0xfd, P0 ;  /* 0x000000fd0d00780c */ /* 0x000fda0000704470 */
[----:B------:R-:W-:Y:S01]  /*04d0*/  @!P0 IMAD.MOV.U32 R8, RZ, RZ, RZ ;  /* 0x000000ffff088224 */ /* 0x000fe200078e00ff */
        /* <DEDUP_REMOVED lines=19> */
[----:B------:R-:W-:Y:S01]  /*0610*/  @P0 IMAD.MOV.U32 R8, RZ, RZ, RZ ;  /* 0x000000ffff080224 */ /* 0x000fe200078e00ff */
[----:B------:R-:W-:Y:S01]  /*0620*/  @!P0 MOV R8, 0xffffffc0 ;  /* 0xffffffc000088802 */ /* 0x000fe20000000f00 */
[----:B------:R-:W-:Y:S01]  /*0630*/  @!P0 FFMA R11, R0, 1.84467440737095516160e+19, RZ ;  /* 0x5f800000000b8823 */ /* 0x000fe200000000ff */
[----:B------:R-:W-:-:S03]  /*0640*/  @!P1 FFMA R12, R3, 1.84467440737095516160e+19, RZ ;  /* 0x5f800000030c9823 */ /* 0x000fc600000000ff */
[----:B------:R-:W-:-:S07]  /*0650*/  @!P1 VIADD R8, R8, 0x40 ;  /* 0x0000004008089836 */ /* 0x000fce0000000000 */
.L_x_35:
[----:B------:R-:W-:Y:S01]  /*0660*/  LEA R3, R9, 0xc0800000, 0x17 ;  /* 0xc080000009037811 */ /* 0x000fe200078eb8ff */
[----:B------:R-:W-:Y:S01]  /*0670*/  VIADD R10, R10, 0xffffff81 ;  /* 0xffffff810a0a7836 */ /* 0x000fe20000000000 */
[----:B------:R-:W-:Y:S03]  /*0680*/  BSSY.RECONVERGENT B3, `(.L_x_40) ;  /* 0x0000035000037945 */ /* 0x000fe60003800200 */
[----:B------:R-:W-:Y:S01]  /*0690*/  IMAD.IADD R3, R12, 0x1, -R3 ;  /* 0x000000010c037824 */ /* 0x000fe200078e0a03 */
[C---:B------:R-:W-:Y:S01]  /*06a0*/  IADD3 R9, PT, PT, R10.reuse, 0x7f, -R9 ;  /* 0x0000007f0a097810 */ /* 0x040fe20007ffe809 */
[----:B------:R-:W-:Y:S02]  /*06b0*/  IMAD R0, R10, -0x800000, R11 ;  /* 0xff8000000a007824 */ /* 0x000fe400078e020b */
        /* <DEDUP_REMOVED lines=11> */
[----:B------:R-:W-:-:S05]  /*0770*/  LOP3.LUT R3, R3, 0xff, RZ, 0xc0, !PT ;  /* 0x000000ff03037812 */ /* 0x000fca00078ec0ff */
[----:B------:R-:W-:-:S04]  /*0780*/  IMAD.IADD R13, R3, 0x1, R9 ;  /* 0x00000001030d7824 */ /* 0x000fc800078e0209 */
[----:B------:R-:W-:-:S05]  /*0790*/  VIADD R3, R13, 0xffffffff ;  /* 0xffffffff0d037836 */ /* 0x000fca0000000000 */
        /* <DEDUP_REMOVED lines=9> */
[CCC-:B------:R-:W-:Y:S01]  /*0830*/  FFMA.RZ R3, R14.reuse, R12.reuse, R11.reuse ;  /* 0x0000000c0e037223 */ /* 0x1c0fe2000000c00b */
[C---:B------:R-:W-:Y:S02]  /*0840*/  VIADD R10, R13.reuse, 0x20 ;  /* 0x000000200d0a7836 */ /* 0x040fe40000000000 */
[CCC-:B------:R-:W-:Y:S01]  /*0850*/  FFMA.RM R8, R14.reuse, R12.reuse, R11.reuse ;  /* 0x0000000c0e087223 */ /* 0x1c0fe2000000400b */
[----:B------:R-:W-:Y:S02]  /*0860*/  ISETP.NE.AND P2, PT, R13, RZ, PT ;  /* 0x000000ff0d00720c */ /* 0x000fe40003f45270 */
[----:B------:R-:W-:Y:S01]  /*0870*/  LOP3.LUT R9, R3, 0x7fffff, RZ, 0xc0, !PT ;  /* 0x007fffff03097812 */ /* 0x000fe200078ec0ff */
[----:B------:R-:W-:Y:S01]  /*0880*/  FFMA.RP R3, R14, R12, R11 ;  /* 0x0000000c0e037223 */ /* 0x000fe2000000800b */
        /* <DEDUP_REMOVED lines=12> */
[----:B------:R-:W-:-:S05]  /*0950*/  LOP3.LUT R3, R3, R8, RZ, 0xc0, !PT ;  /* 0x0000000803037212 */ /* 0x000fca00078ec0ff */
[----:B------:R-:W-:-:S05]  /*0960*/  IMAD.IADD R3, R10, 0x1, R3 ;  /* 0x000000010a037824 */ /* 0x000fca00078e0203 */
[----:B------:R-:W-:Y:S01]  /*0970*/  LOP3.LUT R0, R3, R0, RZ, 0xfc, !PT ;  /* 0x0000000003007212 */ /* 0x000fe200078efcff */
[----:B------:R-:W-:Y:S06]  /*0980*/  BRA `(.L_x_43) ;  /* 0x0000000000107947 */ /* 0x000fec0003800000 */
.L_x_42:
[----:B------:R-:W-:-:S04]  /*0990*/  LOP3.LUT R0, R0, 0x80000000, RZ, 0xc0, !PT ;  /* 0x8000000000007812 */ /* 0x000fc800078ec0ff */
[----:B------:R-:W-:Y:S01]  /*09a0*/  LOP3.LUT R0, R0, 0x7f800000, RZ, 0xfc, !PT ;  /* 0x7f80000000007812 */ /* 0x000fe200078efcff */
[----:B------:R-:W-:Y:S06]  /*09b0*/  BRA `(.L_x_43) ;  /* 0x0000000000047947 */ /* 0x000fec0003800000 */
.L_x_41:
[----:B------:R-:W-:-:S07]  /*09c0*/  IMAD R0, R9, 0x800000, R0 ;  /* 0x0080000009007824 */ /* 0x000fce00078e0200 */
.L_x_43:
[----:B------:R-:W-:Y:S05]  /*09d0*/  BSYNC.RECONVERGENT B3 ;  /* 0x0000000000037941 */ /* 0x000fea0003800200 */
.L_x_40:
[----:B------:R-:W-:Y:S05]  /*09e0*/  BRA `(.L_x_44) ;  /* 0x0000000000207947 */ /* 0x000fea0003800000 */
.L_x_39:
[----:B------:R-:W-:-:S04]  /*09f0*/  LOP3.LUT R0, R12, 0x80000000, R11, 0x48, !PT ;  /* 0x800000000c007812 */ /* 0x000fc800078e480b */
[----:B------:R-:W-:Y:S01]  /*0a00*/  LOP3.LUT R0, R0, 0x7f800000, RZ, 0xfc, !PT ;  /* 0x7f80000000007812 */ /* 0x000fe200078efcff */
[----:B------:R-:W-:Y:S06]  /*0a10*/  BRA `(.L_x_44) ;  /* 0x0000000000147947 */ /* 0x000fec0003800000 */
.L_x_38:
[----:B------:R-:W-:Y:S01]  /*0a20*/  LOP3.LUT R0, R12, 0x80000000, R11, 0x48, !PT ;  /* 0x800000000c007812 */ /* 0x000fe200078e480b */
[----:B------:R-:W-:Y:S06]  /*0a30*/  BRA `(.L_x_44) ;  /* 0x00000000000c7947 */ /* 0x000fec0003800000 */
.L_x_37:
[----:B------:R-:W0:Y:S01]  /*0a40*/  MUFU.RSQ R0, -QNAN ;  /* 0xffc0000000007908 */ /* 0x000e220000001400 */
[----:B------:R-:W-:Y:S05]  /*0a50*/  BRA `(.L_x_44) ;  /* 0x0000000000047947 */ /* 0x000fea0003800000 */
.L_x_36:
[----:B------:R-:W-:-:S07]  /*0a60*/  FADD.FTZ R0, R0, R3 ;  /* 0x0000000300007221 */ /* 0x000fce0000010000 */
.L_x_44:
[----:B------:R-:W-:Y:S05]  /*0a70*/  BSYNC.RECONVERGENT B2 ;  /* 0x0000000000027941 */ /* 0x000fea0003800200 */
.L_x_34:
[----:B------:R-:W-:Y:S01]  /*0a80*/  MOV R8, R6 ;  /* 0x0000000600087202 */ /* 0x000fe20000000f00 */
[----:B------:R-:W-:-:S04]  /*0a90*/  IMAD.MOV.U32 R9, RZ, RZ, 0x0 ;  /* 0x00000000ff097424 */ /* 0x000fc800078e00ff */
[----:B0-----:R-:W-:Y:S05]  /*0aa0*/  RET.REL.NODEC R8 `(_Z5cal_pPfffS_) ;  /* 0xfffffff408547950 */ /* 0x001fea0003c3ffff */
.L_x_45:
        /* <DEDUP_REMOVED lines=13> */
.L_x_70:


//--------------------- .text._Z5cal_bPfffS_S_ff  --------------------------
	.section	.text._Z5cal_bPfffS_S_ff,"ax",@progbits
	.align	128
        .global         _Z5cal_bPfffS_S_ff
        .type           _Z5cal_bPfffS_S_ff,@function
        .size           _Z5cal_bPfffS_S_ff,(.L_x_72 - _Z5cal_bPfffS_S_ff)
        .other          _Z5cal_bPfffS_S_ff,@"STO_CUDA_ENTRY STV_DEFAULT"
_Z5cal_bPfffS_S_ff:
.text._Z5cal_bPfffS_S_ff:
[----:B------:R-:W-:Y:S01]  /*0000*/  LDC R1, c[0x0][0x37c] ;  /* 0x0000df00ff017b82 */ /* 0x000fe20000000800 */
[----:B------:R-:W0:Y:S01]  /*0010*/  S2R R2, SR_CTAID.X ;  /* 0x0000000000027919 */ /* 0x000e220000002500 */
[----:B------:R-:W0:Y:S02]  /*0020*/  S2R R3, SR_TID.X ;  /* 0x0000000000037919 */ /* 0x000e240000002100 */
[----:B0-----:R-:W-:-:S04]  /*0030*/  VIMNMX.U32 R0, PT, PT, R2, R3, !PT ;  /* 0x0000000302007248 */ /* 0x001fc80007fe0000 */
[----:B------:R-:W-:-:S13]  /*0040*/  ISETP.GT.U32.AND P0, PT, R0, 0x26, PT ;  /* 0x000000260000780c */ /* 0x000fda0003f04070 */
[----:B------:R-:W-:Y:S05]  /*0050*/  @P0 EXIT ;  /* 0x000000000000094d */ /* 0x000fea0003800000 */
[----:B------:R-:W0:Y:S01]  /*0060*/  LDC.64 R16, c[0x0][0x390] ;  /* 0x0000e400ff107b82 */ /* 0x000e220000000a00 */
[----:B------:R-:W1:Y:S01]  /*0070*/  LDCU.64 UR4, c[0x0][0x358] ;  /* 0x00006b00ff0477ac */ /* 0x000e620008000a00 */
[----:B------:R-:W-:Y:S01]  /*0080*/  IMAD R2, R2, 0x29, R3 ;  /* 0x0000002902027824 */ /* 0x000fe200078e0203 */
[----:B------:R-:W2:Y:S03]  /*0090*/  LDCU UR6, c[0x0][0x3a0] ;  /* 0x00007400ff0677ac */ /* 0x000ea60008000800 */
[----:B0-----:R-:W-:-:S05]  /*00a0*/  IMAD.WIDE.U32 R16, R2, 0x4, R16 ;  /* 0x0000000402107825 */ /* 0x001fca00078e0010 */
[----:B-1----:R-:W3:Y:S04]  /*00b0*/  LDG.E R0, desc[UR4][R16.64+0xac] ;  /* 0x0000ac0410007981 */ /* 0x002ee8000c1e1900 */
[----:B------:R-:W3:Y:S01]  /*00c0*/  LDG.E R3, desc[UR4][R16.64+0xa4] ;  /* 0x0000a40410037981 */ /* 0x000ee2000c1e1900 */
[----:B--2---:R-:W0:Y:S01]  /*00d0*/  F2F.F64.F32 R14, UR6 ;  /* 0x00000006000e7d10 */ /* 0x004e220008201800 */
[----:B------:R-:W-:Y:S01]  /*00e0*/  IMAD.MOV.U32 R4, RZ, RZ, 0x1 ;  /* 0x00000001ff047424 */ /* 0x000fe200078e00ff */
[----:B------:R-:W-:Y:S01]  /*00f0*/  BSSY.RECONVERGENT B0, `(.L_x_46) ;  /* 0x0000019000007945 */ /* 0x000fe20003800200 */
[----:B0-----:R-:W-:-:S06]  /*0100*/  DADD R14, R14, R14 ;  /* 0x000000000e0e7229 */ /* 0x001fcc000000000e */
[----:B------:R-:W0:Y:S02]  /*0110*/  MUFU.RCP64H R5, R15 ;  /* 0x0000000f00057308 */ /* 0x000e240000001800 */
[----:B0-----:R-:W-:-:S08]  /*0120*/  DFMA R6, -R14, R4, 1 ;  /* 0x3ff000000e06742b */ /* 0x001fd00000000104 */
[----:B------:R-:W-:-:S08]  /*0130*/  DFMA R6, R6, R6, R6 ;  /* 0x000000060606722b */ /* 0x000fd00000000006 */
[----:B------:R-:W-:-:S08]  /*0140*/  DFMA R4, R4, R6, R4 ;  /* 0x000000060404722b */ /* 0x000fd00000000004 */
[----:B------:R-:W-:-:S08]  /*0150*/  DFMA R8, -R14, R4, 1 ;  /* 0x3ff000000e08742b */ /* 0x000fd00000000104 */
[----:B------:R-:W-:Y:S01]  /*0160*/  DFMA R4, R4, R8, R4 ;  /* 0x000000080404722b */ /* 0x000fe20000000004 */
[----:B---3--:R-:W-:-:S04]  /*0170*/  FADD R0, R0, -R3 ;  /* 0x8000000300007221 */ /* 0x008fc80000000000 */
[----:B------:R-:W0:Y:S03]  /*0180*/  F2F.F64.F32 R6, R0 ;  /* 0x0000000000067310 */ /* 0x000e260000201800 */
[----:B0-----:R-:W-:Y:S01]  /*0190*/  DMUL R8, R6, R4 ;  /* 0x0000000406087228 */ /* 0x001fe20000000000 */
[----:B------:R-:W-:-:S07]  /*01a0*/  FSETP.GEU.AND P1, PT, |R7|, 6.5827683646048100446e-37, PT ;  /* 0x036000000700780b */ /* 0x000fce0003f2e200 */
[----:B------:R-:W-:-:S08]  /*01b0*/  DFMA R10, -R14, R8, R6 ;  /* 0x000000080e0a722b */ /* 0x000fd00000000106 */
[----:B------:R-:W-:-:S10]  /*01c0*/  DFMA R4, R4, R10, R8 ;  /* 0x0000000a0404722b */ /* 0x000fd40000000008 */
[----:B------:R-:W-:-:S05]  /*01d0*/  FFMA R3, RZ, R15, R5 ;  /* 0x0000000fff037223 */ /* 0x000fca0000000005 */
[----:B------:R-:W-:-:S13]  /*01e0*/  FSETP.GT.AND P0, PT, |R3|, 1.469367938527859385e-39, PT ;  /* 0x001000000300780b */ /* 0x000fda0003f04200 */
[----:B------:R-:W-:Y:S05]  /*01f0*/  @P0 BRA P1, `(.L_x_47) ;  /* 0x0000000000200947 */ /* 0x000fea0000800000 */
[----:B------:R-:W-:Y:S01]  /*0200*/  IMAD.MOV.U32 R8, RZ, RZ, R6 ;  /* 0x000000ffff087224 */ /* 0x000fe200078e0006 */
[----:B------:R-:W-:Y:S01]  /*0210*/  MOV R0, 0x260 ;  /* 0x0000026000007802 */ /* 0x000fe20000000f00 */
[----:B------:R-:W-:Y:S02]  /*0220*/  IMAD.MOV.U32 R9, RZ, RZ, R7 ;  /* 0x000000ffff097224 */ /* 0x000fe400078e0007 */
[----:B------:R-:W-:Y:S02]  /*0230*/  IMAD.MOV.U32 R4, RZ, RZ, R14 ;  /* 0x000000ffff047224 */ /* 0x000fe400078e000e */
[----:B------:R-:W-:-:S07]  /*0240*/  IMAD.MOV.U32 R5, RZ, RZ, R15 ;  /* 0x000000ffff057224 */ /* 0x000fce00078e000f */
[----:B------:R-:W-:Y:S05]  /*0250*/  CALL.REL.NOINC `($__internal_2_$__cuda_sm20_div_rn_f64_full) ;  /* 0x0000000400ac7944 */ /* 0x000fea0003c00000 */
[----:B------:R-:W-:Y:S02]  /*0260*/  IMAD.MOV.U32 R4, RZ, RZ, R6 ;  /* 0x000000ffff047224 */ /* 0x000fe400078e0006 */
[----:B------:R-:W-:-:S07]  /*0270*/  IMAD.MOV.U32 R5, RZ, RZ, R7 ;  /* 0x000000ffff057224 */ /* 0x000fce00078e0007 */
.L_x_47:
[----:B------:R-:W-:Y:S05]  /*0280*/  BSYNC.RECONVERGENT B0 ;  /* 0x0000000000007941 */ /* 0x000fea0003800200 */
.L_x_46:
[----:B------:R-:W0:Y:S01]  /*0290*/  LDC.64 R12, c[0x0][0x398] ;  /* 0x0000e600ff0c7b82 */ /* 0x000e220000000a00 */
[----:B------:R-:W1:Y:S01]  /*02a0*/  LDCU UR6, c[0x0][0x3a4] ;  /* 0x00007480ff0677ac */ /* 0x000e620008000800 */
[----:B0-----:R-:W-:-:S05]  /*02b0*/  IMAD.WIDE.U32 R12, R2, 0x4, R12 ;  /* 0x00000004020c7825 */ /* 0x001fca00078e000c */
[----:B------:R-:W2:Y:S04]  /*02c0*/  LDG.E R0, desc[UR4][R12.64+0x14c] ;  /* 0x00014c040c007981 */ /* 0x000ea8000c1e1900 */
[----:B------:R-:W2:Y:S01]  /*02d0*/  LDG.E R3, desc[UR4][R12.64+0x4] ;  /* 0x000004040c037981 */ /* 0x000ea2000c1e1900 */
[----:B-1----:R-:W0:Y:S01]  /*02e0*/  F2F.F64.F32 R10, UR6 ;  /* 0x00000006000a7d10 */ /* 0x002e220008201800 */
        /* <DEDUP_REMOVED lines=9> */
[----:B--2---:R-:W-:Y:S02]  /*0380*/  FADD R0, R0, -R3 ;  /* 0x8000000300007221 */ /* 0x004fe40000000000 */
[----:B------:R-:W-:Y:S08]  /*0390*/  F2F.F32.F64 R3, R4 ;  /* 0x0000000400037310 */ /* 0x000ff00000301000 */
[----:B------:R-:W0:Y:S02]  /*03a0*/  F2F.F64.F32 R8, R0 ;  /* 0x0000000000087310 */ /* 0x000e240000201800 */
        /* <DEDUP_REMOVED lines=9> */
[----:B------:R-:W-:-:S07]  /*0440*/  IMAD.MOV.U32 R5, RZ, RZ, R11 ;  /* 0x000000ffff057224 */ /* 0x000fce00078e000b */
[----:B------:R-:W-:Y:S05]  /*0450*/  CALL.REL.NOINC `($__internal_2_$__cuda_sm20_div_rn_f64_full) ;  /* 0x00000004002c7944 */ /* 0x000fea0003c00000 */
.L_x_49:
[----:B------:R-:W-:Y:S05]  /*0460*/  BSYNC.RECONVERGENT B0 ;  /* 0x0000000000007941 */ /* 0x000fea0003800200 */
.L_x_48:
[----:B------:R-:W2:Y:S04]  /*0470*/  LDG.E R0, desc[UR4][R16.64+0x14c] ;  /* 0x00014c0410007981 */ /* 0x000ea8000c1e1900 */
[----:B------:R-:W2:Y:S01]  /*0480*/  LDG.E R19, desc[UR4][R16.64+0x4] ;  /* 0x0000040410137981 */ /* 0x000ea2000c1e1900 */
[----:B------:R-:W0:Y:S01]  /*0490*/  MUFU.RCP64H R5, R11 ;  /* 0x0000000b00057308 */ /* 0x000e220000001800 */
[----:B------:R-:W-:Y:S01]  /*04a0*/  IMAD.MOV.U32 R4, RZ, RZ, 0x1 ;  /* 0x00000001ff047424 */ /* 0x000fe200078e00ff */
[----:B------:R-:W-:Y:S05]  /*04b0*/  BSSY.RECONVERGENT B0, `(.L_x_50) ;  /* 0x0000016000007945 */ /* 0x000fea0003800200 */
[----:B0-----:R-:W-:-:S08]  /*04c0*/  DFMA R8, -R10, R4, 1 ;  /* 0x3ff000000a08742b */ /* 0x001fd00000000104 */
[----:B------:R-:W-:-:S08]  /*04d0*/  DFMA R8, R8, R8, R8 ;  /* 0x000000080808722b */ /* 0x000fd00000000008 */
[----:B------:R-:W-:Y:S01]  /*04e0*/  DFMA R4, R4, R8, R4 ;  /* 0x000000080404722b */ /* 0x000fe20000000004 */
[----:B--2---:R-:W-:-:S07]  /*04f0*/  FADD R0, R0, -R19 ;  /* 0x8000001300007221 */ /* 0x004fce0000000000 */
[----:B------:R-:W-:Y:S01]  /*0500*/  DFMA R18, -R10, R4, 1 ;  /* 0x3ff000000a12742b */ /* 0x000fe20000000104 */
[----:B------:R-:W0:Y:S07]  /*0510*/  F2F.F64.F32 R8, R0 ;  /* 0x0000000000087310 */ /* 0x000e2e0000201800 */
[----:B------:R-:W-:-:S08]  /*0520*/  DFMA R18, R4, R18, R4 ;  /* 0x000000120412722b */ /* 0x000fd00000000004 */
[----:B0-----:R-:W-:Y:S01]  /*0530*/  DMUL R4, R18, R8 ;  /* 0x0000000812047228 */ /* 0x001fe20000000000 */
[----:B------:R-:W-:-:S07]  /*0540*/  FSETP.GEU.AND P1, PT, |R9|, 6.5827683646048100446e-37, PT ;  /* 0x036000000900780b */ /* 0x000fce0003f2e200 */
[----:B------:R-:W-:-:S08]  /*0550*/  DFMA R16, -R10, R4, R8 ;  /* 0x000000040a10722b */ /* 0x000fd00000000108 */
[----:B------:R-:W-:Y:S02]  /*0560*/  DFMA R4, R18, R16, R4 ;  /* 0x000000101204722b */ /* 0x000fe40000000004 */
[----:B------:R0:W1:Y:S08]  /*0570*/  F2F.F32.F64 R16, R6 ;  /* 0x0000000600107310 */ /* 0x0000700000301000 */
[----:B------:R-:W-:-:S05]  /*0580*/  FFMA R17, RZ, R11, R5 ;  /* 0x0000000bff117223 */ /* 0x000fca0000000005 */
[----:B------:R-:W-:-:S13]  /*0590*/  FSETP.GT.AND P0, PT, |R17|, 1.469367938527859385e-39, PT ;  /* 0x001000001100780b */ /* 0x000fda0003f04200 */
[----:B01----:R-:W-:Y:S05]  /*05a0*/  @P0 BRA P1, `(.L_x_51) ;  /* 0x0000000000180947 */ /* 0x003fea0000800000 */
[----:B------:R-:W-:Y:S01]  /*05b0*/  IMAD.MOV.U32 R4, RZ, RZ, R10 ;  /* 0x000000ffff047224 */ /* 0x000fe200078e000a */
[----:B------:R-:W-:Y:S01]  /*05c0*/  MOV R0, 0x5f0 ;  /* 0x000005f000007802 */ /* 0x000fe20000000f00 */
[----:B------:R-:W-:-:S07]  /*05d0*/  IMAD.MOV.U32 R5, RZ, RZ, R11 ;  /* 0x000000ffff057224 */ /* 0x000fce00078e000b */
[----:B------:R-:W-:Y:S05]  /*05e0*/  CALL.REL.NOINC `($__internal_2_$__cuda_sm20_div_rn_f64_full) ;  /* 0x0000000000c87944 */ /* 0x000fea0003c00000 */
[----:B------:R-:W-:Y:S02]  /*05f0*/  IMAD.MOV.U32 R4, RZ, RZ, R6 ;  /* 0x000000ffff047224 */ /* 0x000fe400078e0006 */
[----:B------:R-:W-:-:S07]  /*0600*/  IMAD.MOV.U32 R5, RZ, RZ, R7 ;  /* 0x000000ffff057224 */ /* 0x000fce00078e0007 */
.L_x_51:
[----:B------:R-:W-:Y:S05]  /*0610*/  BSYNC.RECONVERGENT B0 ;  /* 0x0000000000007941 */ /* 0x000fea0003800200 */
.L_x_50:
        /* <DEDUP_REMOVED lines=24> */
.L_x_53:
[----:B------:R-:W-:Y:S05]  /*07a0*/  BSYNC.RECONVERGENT B0 ;  /* 0x0000000000007941 */ /* 0x000fea0003800200 */
.L_x_52:
[----:B------:R-:W0:Y:S01]  /*07b0*/  LDC.64 R12, c[0x0][0x388] ;  /* 0x0000e200ff0c7b82 */ /* 0x000e220000000a00 */
[----:B------:R1:W2:Y:S08]  /*07c0*/  F2F.F32.F64 R6, R6 ;  /* 0x0000000600067310 */ /* 0x0002b00000301000 */
[----:B0-----:R-:W0:Y:S08]  /*07d0*/  MUFU.RCP R0, R13 ;  /* 0x0000000d00007308 */ /* 0x001e300000001000 */
[----:B------:R-:W3:Y:S01]  /*07e0*/  FCHK P0, R12, R13 ;  /* 0x0000000d0c007302 */ /* 0x000ee20000000000 */
[----:B0-----:R-:W-:-:S04]  /*07f0*/  FFMA R5, R0, -R13, 1 ;  /* 0x3f80000000057423 */ /* 0x001fc8000000080d */
[----:B------:R-:W-:-:S04]  /*0800*/  FFMA R5, R0, R5, R0 ;  /* 0x0000000500057223 */ /* 0x000fc80000000000 */
[----:B------:R-:W-:-:S04]  /*0810*/  FFMA R9, R5, R12, RZ ;  /* 0x0000000c05097223 */ /* 0x000fc800000000ff */
[----:B------:R-:W-:-:S04]  /*0820*/  FFMA R0, R9, -R13, R12 ;  /* 0x8000000d09007223 */ /* 0x000fc8000000000c */
[----:B------:R-:W-:Y:S01]  /*0830*/  FFMA R0, R5, R0, R9 ;  /* 0x0000000005007223 */ /* 0x000fe20000000009 */
[----:B-123--:R-:W-:Y:S06]  /*0840*/  @!P0 BRA `(.L_x_54) ;  /* 0x0000000000088947 */ /* 0x00efec0003800000 */
[----:B------:R-:W-:-:S07]  /*0850*/  MOV R8, 0x870 ;  /* 0x0000087000087802 */ /* 0x000fce0000000f00 */
[----:B------:R-:W-:Y:S05]  /*0860*/  CALL.REL.NOINC `($__internal_3_$__cuda_sm3x_div_rn_noftz_f32_slowpath) ;  /* 0x00000004009c7944 */ /* 0x000fea0003c00000 */
.L_x_54:
[----:B------:R-:W0:Y:S01]  /*0870*/  LDC.64 R4, c[0x0][0x380] ;  /* 0x0000e000ff047b82 */ /* 0x000e220000000a00 */
[C---:B------:R-:W-:Y:S01]  /*0880*/  FADD R7, R3.reuse, R16 ;  /* 0x0000001003077221 */ /* 0x040fe20000000000 */
[----:B------:R-:W-:Y:S01]  /*0890*/  FMUL R8, R3, R3 ;  /* 0x0000000303087220 */ /* 0x000fe20000400000 */
[----:B------:R-:W-:-:S03]  /*08a0*/  FADD R10, R10, R10 ;  /* 0x0000000a0a0a7221 */ /* 0x000fc60000000000 */
[----:B------:R-:W-:-:S04]  /*08b0*/  FFMA R7, R7, R0, -R8 ;  /* 0x0000000007077223 */ /* 0x000fc80000000808 */
[----:B------:R-:W-:-:S04]  /*08c0*/  FFMA R7, R6, -R10, R7 ;  /* 0x8000000a06077223 */ /* 0x000fc80000000007 */
[----:B------:R-:W-:Y:S01]  /*08d0*/  FFMA R7, -R16, R16, R7 ;  /* 0x0000001010077223 */ /* 0x000fe20000000107 */
[----:B0-----:R-:W-:-:S05]  /*08e0*/  IMAD.WIDE.U32 R2, R2, 0x4, R4 ;  /* 0x0000000402027825 */ /* 0x001fca00078e0004 */
[----:B------:R-:W-:Y:S01]  /*08f0*/  STG.E desc[UR4][R2.64+0xa8], R7 ;  /* 0x0000a80702007986 */ /* 0x000fe2000c101904 */
[----:B------:R-:W-:Y:S05]  /*0900*/  EXIT ;  /* 0x000000000000794d */ /* 0x000fea0003800000 */
        .weak           $__internal_2_$__cuda_sm20_div_rn_f64_full
        .type           $__internal_2_$__cuda_sm20_div_rn_f64_full,@function
        .size           $__internal_2_$__cuda_sm20_div_rn_f64_full,($__internal_3_$__cuda_sm3x_div_rn_noftz_f32_slowpath - $__internal_2_$__cuda_sm20_div_rn_f64_full)
$__internal_2_$__cuda_sm20_div_rn_f64_full:
[----:B------:R-:W-:Y:S01]  /*0910*/  FSETP.GEU.AND P2, PT, |R9|, 1.469367938527859385e-39, PT ;  /* 0x001000000900780b */ /* 0x000fe20003f4e200 */
[----:B------:R-:W-:Y:S01]  /*0920*/  IMAD.MOV.U32 R27, RZ, RZ, 0x1ca00000 ;  /* 0x1ca00000ff1b7424 */ /* 0x000fe200078e00ff */
[C---:B------:R-:W-:Y:S01]  /*0930*/  FSETP.GEU.AND P0, PT, |R5|.reuse, 1.469367938527859385e-39, PT ;  /* 0x001000000500780b */ /* 0x040fe20003f0e200 */
[----:B------:R-:W-:Y:S01]  /*0940*/  IMAD.MOV.U32 R18, RZ, RZ, R8 ;  /* 0x000000ffff127224 */ /* 0x000fe200078e0008 */
[----:B------:R-:W-:Y:S01]  /*0950*/  LOP3.LUT R6, R5, 0x800fffff, RZ, 0xc0, !PT ;  /* 0x800fffff05067812 */ /* 0x000fe200078ec0ff */
[----:B------:R-:W-:Y:S01]  /*0960*/  IMAD.MOV.U32 R20, RZ, RZ, 0x1 ;  /* 0x00000001ff147424 */ /* 0x000fe200078e00ff */
[----:B------:R-:W-:Y:S01]  /*0970*/  LOP3.LUT R26, R9, 0x7ff00000, RZ, 0xc0, !PT ;  /* 0x7ff00000091a7812 */ /* 0x000fe200078ec0ff */
[----:B------:R-:W-:Y:S01]  /*0980*/  BSSY.RECONVERGENT B1, `(.L_x_55) ;  /* 0x0000050000017945 */ /* 0x000fe20003800200 */
[----:B------:R-:W-:Y:S01]  /*0990*/  LOP3.LUT R7, R6, 0x3ff00000, RZ, 0xfc, !PT ;  /* 0x3ff0000006077812 */ /* 0x000fe200078efcff */
[----:B------:R-:W-:Y:S01]  /*09a0*/  IMAD.MOV.U32 R6, RZ, RZ, R4 ;  /* 0x000000ffff067224 */ /* 0x000fe200078e0004 */
[----:B------:R-:W-:-:S03]  /*09b0*/  LOP3.LUT R29, R5, 0x7ff00000, RZ, 0xc0, !PT ;  /* 0x7ff00000051d7812 */ /* 0x000fc600078ec0ff */
[----:B------:R-:W-:Y:S01]  /*09c0*/  @!P2 LOP3.LUT R19, R5, 0x7ff00000, RZ, 0xc0, !PT ;  /* 0x7ff000000513a812 */ /* 0x000fe200078ec0ff */
[----:B------:R-:W-:Y:S01]  /*09d0*/  @!P2 IMAD.MOV.U32 R22, RZ, RZ, RZ ;  /* 0x000000ffff16a224 */ /* 0x000fe200078e00ff */
[----:B------:R-:W-:Y:S01]  /*09e0*/  @!P0 DMUL R6, R4, 8.98846567431157953865e+307 ;  /* 0x7fe0000004068828 */ /* 0x000fe20000000000 */
[C---:B------:R-:W-:Y:S02]  /*09f0*/  ISETP.GE.U32.AND P1, PT, R26.reuse, R29, PT ;  /* 0x0000001d1a00720c */ /* 0x040fe40003f26070 */
[----:B------:R-:W-:Y:S02]  /*0a00*/  @!P2 ISETP.GE.U32.AND P3, PT, R26, R19, PT ;  /* 0x000000131a00a20c */ /* 0x000fe40003f66070 */
[C---:B------:R-:W-:Y:S01]  /*0a10*/  SEL R19, R27.reuse, 0x63400000, !P1 ;  /* 0x634000001b137807 */ /* 0x040fe20004800000 */
[----:B------:R-:W0:Y:S01]  /*0a20*/  MUFU.RCP64H R21, R7 ;  /* 0x0000000700157308 */ /* 0x000e220000001800 */
[----:B------:R-:W-:Y:S02]  /*0a30*/  @!P2 SEL R23, R27, 0x63400000, !P3 ;  /* 0x634000001b17a807 */ /* 0x000fe40005800000 */
[----:B------:R-:W-:-:S02]  /*0a40*/  LOP3.LUT R19, R19, 0x800fffff, R9, 0xf8, !PT ;  /* 0x800fffff13137812 */ /* 0x000fc400078ef809 */
[----:B------:R-:W-:Y:S02]  /*0a50*/  @!P2 LOP3.LUT R23, R23, 0x80000000, R9, 0xf8, !PT ;  /* 0x800000001717a812 */ /* 0x000fe400078ef809 */
[----:B------:R-:W-:Y:S02]  /*0a60*/  @!P0 LOP3.LUT R29, R7, 0x7ff00000, RZ, 0xc0, !PT ;  /* 0x7ff00000071d8812 */ /* 0x000fe400078ec0ff */
[----:B------:R-:W-:-:S06]  /*0a70*/  @!P2 LOP3.LUT R23, R23, 0x100000, RZ, 0xfc, !PT ;  /* 0x001000001717a812 */ /* 0x000fcc00078efcff */
[----:B------:R-:W-:Y:S02]  /*0a80*/  @!P2 DFMA R18, R18, 2, -R22 ;  /* 0x400000001212a82b */ /* 0x000fe40000000816 */
[----:B0-----:R-:W-:-:S08]  /*0a90*/  DFMA R22, R20, -R6, 1 ;  /* 0x3ff000001416742b */ /* 0x001fd00000000806 */
[----:B------:R-:W-:-:S08]  /*0aa0*/  DFMA R22, R22, R22, R22 ;  /* 0x000000161616722b */ /* 0x000fd00000000016 */
[----:B------:R-:W-:-:S08]  /*0ab0*/  DFMA R22, R20, R22, R20 ;  /* 0x000000161416722b */ /* 0x000fd00000000014 */
[----:B------:R-:W-:-:S08]  /*0ac0*/  DFMA R20, R22, -R6, 1 ;  /* 0x3ff000001614742b */ /* 0x000fd00000000806 */
[----:B------:R-:W-:-:S08]  /*0ad0*/  DFMA R20, R22, R20, R22 ;  /* 0x000000141614722b */ /* 0x000fd00000000016 */
[----:B------:R-:W-:-:S08]  /*0ae0*/  DMUL R22, R20, R18 ;  /* 0x0000001214167228 */ /* 0x000fd00000000000 */
[----:B------:R-:W-:-:S08]  /*0af0*/  DFMA R24, R22, -R6, R18 ;  /* 0x800000061618722b */ /* 0x000fd00000000012 */
[----:B------:R-:W-:Y:S01]  /*0b00*/  DFMA R24, R20, R24, R22 ;  /* 0x000000181418722b */ /* 0x000fe20000000016 */
[----:B------:R-:W-:Y:S01]  /*0b10*/  IMAD.MOV.U32 R22, RZ, RZ, R26 ;  /* 0x000000ffff167224 */ /* 0x000fe200078e001a */
[----:B------:R-:W-:-:S05]  /*0b20*/  @!P2 LOP3.LUT R22, R19, 0x7ff00000, RZ, 0xc0, !PT ;  /* 0x7ff000001316a812 */ /* 0x000fca00078ec0ff */
[----:B------:R-:W-:-:S05]  /*0b30*/  VIADD R20, R22, 0xffffffff ;  /* 0xffffffff16147836 */ /* 0x000fca0000000000 */
[----:B------:R-:W-:Y:S01]  /*0b40*/  ISETP.GT.U32.AND P0, PT, R20, 0x7feffffe, PT ;  /* 0x7feffffe1400780c */ /* 0x000fe20003f04070 */
[----:B------:R-:W-:-:S05]  /*0b50*/  VIADD R20, R29, 0xffffffff ;  /* 0xffffffff1d147836 */ /* 0x000fca0000000000 */
[----:B------:R-:W-:-:S13]  /*0b60*/  ISETP.GT.U32.OR P0, PT, R20, 0x7feffffe, P0 ;  /* 0x7feffffe1400780c */ /* 0x000fda0000704470 */
[----:B------:R-:W-:Y:S05]  /*0b70*/  @P0 BRA `(.L_x_56) ;  /* 0x00000000006c0947 */ /* 0x000fea0003800000 */
[----:B------:R-:W-:-:S04]  /*0b80*/  LOP3.LUT R9, R5, 0x7ff00000, RZ, 0xc0, !PT ;  /* 0x7ff0000005097812 */ /* 0x000fc800078ec0ff */
[CC--:B------:R-:W-:Y:S02]  /*0b90*/  VIADDMNMX R8, R26.reuse, -R9.reuse, 0xb9600000, !PT ;  /* 0xb96000001a087446 */ /* 0x0c0fe40007800909 */
[----:B------:R-:W-:Y:S02]  /*0ba0*/  ISETP.GE.U32.AND P0, PT, R26, R9, PT ;  /* 0x000000091a00720c */ /* 0x000fe40003f06070 */
[----:B------:R-:W-:Y:S02]  /*0bb0*/  VIMNMX R8, PT, PT, R8, 0x46a00000, PT ;  /* 0x46a0000008087848 */ /* 0x000fe40003fe0100 */
[----:B------:R-:W-:-:S05]  /*0bc0*/  SEL R27, R27, 0x63400000, !P0 ;  /* 0x634000001b1b7807 */ /* 0x000fca0004000000 */
[----:B------:R-:W-:Y:S02]  /*0bd0*/  IMAD.IADD R22, R8, 0x1, -R27 ;  /* 0x0000000108167824 */ /* 0x000fe400078e0a1b */
[----:B------:R-:W-:Y:S02]  /*0be0*/  IMAD.MOV.U32 R8, RZ, RZ, RZ ;  /* 0x000000ffff087224 */ /* 0x000fe400078e00ff */
[----:B------:R-:W-:-:S06]  /*0bf0*/  VIADD R9, R22, 0x7fe00000 ;  /* 0x7fe0000016097836 */ /* 0x000fcc0000000000 */
[----:B------:R-:W-:-:S10]  /*0c00*/  DMUL R20, R24, R8 ;  /* 0x0000000818147228 */ /* 0x000fd40000000000 */
[----:B------:R-:W-:-:S13]  /*0c10*/  FSETP.GTU.AND P0, PT, |R21|, 1.469367938527859385e-39, PT ;  /* 0x001000001500780b */ /* 0x000fda0003f0c200 */
[----:B------:R-:W-:Y:S05]  /*0c20*/  @P0 BRA `(.L_x_57) ;  /* 0x0000000000940947 */ /* 0x000fea0003800000 */
[----:B------:R-:W-:Y:S01]  /*0c30*/  DFMA R6, R24, -R6, R18 ;  /* 0x800000061806722b */ /* 0x000fe20000000012 */
[----:B------:R-:W-:-:S09]  /*0c40*/  IMAD.MOV.U32 R8, RZ, RZ, RZ ;  /* 0x000000ffff087224 */ /* 0x000fd200078e00ff */
[C---:B------:R-:W-:Y:S02]  /*0c50*/  FSETP.NEU.AND P0, PT, R7.reuse, RZ, PT ;  /* 0x000000ff0700720b */ /* 0x040fe40003f0d000 */
[----:B------:R-:W-:-:S04]  /*0c60*/  LOP3.LUT R19, R7, 0x80000000, R5, 0x48, !PT ;  /* 0x8000000007137812 */ /* 0x000fc800078e4805 */
[----:B------:R-:W-:-:S07]  /*0c70*/  LOP3.LUT R9, R19, R9, RZ, 0xfc, !PT ;  /* 0x0000000913097212 */ /* 0x000fce00078efcff */
[----:B------:R-:W-:Y:S05]  /*0c80*/  @!P0 BRA `(.L_x_57) ;  /* 0x00000000007c8947 */ /* 0x000fea0003800000 */
[----:B------:R-:W-:Y:S01]  /*0c90*/  IMAD.MOV R5, RZ, RZ, -R22 ;  /* 0x000000ffff057224 */ /* 0x000fe200078e0a16 */
[----:B------:R-:W-:Y:S01]  /*0ca0*/  DMUL.RP R8, R24, R8 ;  /* 0x0000000818087228 */ /* 0x000fe20000008000 */
[----:B------:R-:W-:-:S06]  /*0cb0*/  IMAD.MOV.U32 R4, RZ, RZ, RZ ;  /* 0x000000ffff047224 */ /* 0x000fcc00078e00ff */
[----:B------:R-:W-:-:S03]  /*0cc0*/  DFMA R4, R20, -R4, R24 ;  /* 0x800000041404722b */ /* 0x000fc60000000018 */
[----:B------:R-:W-:-:S03]  /*0cd0*/  LOP3.LUT R19, R9, R19, RZ, 0x3c, !PT ;  /* 0x0000001309137212 */ /* 0x000fc600078e3cff */
[----:B------:R-:W-:-:S04]  /*0ce0*/  IADD3 R4, PT, PT, -R22, -0x43300000, RZ ;  /* 0xbcd0000016047810 */ /* 0x000fc80007ffe1ff */
[----:B------:R-:W-:-:S04]  /*0cf0*/  FSETP.NEU.AND P0, PT, |R5|, R4, PT ;  /* 0x000000040500720b */ /* 0x000fc80003f0d200 */
[----:B------:R-:W-:Y:S02]  /*0d00*/  FSEL R20, R8, R20, !P0 ;  /* 0x0000001408147208 */ /* 0x000fe40004000000 */
[----:B------:R-:W-:Y:S01]  /*0d10*/  FSEL R21, R19, R21, !P0 ;  /* 0x0000001513157208 */ /* 0x000fe20004000000 */
[----:B------:R-:W-:Y:S06]  /*0d20*/  BRA `(.L_x_57) ;  /* 0x0000000000547947 */ /* 0x000fec0003800000 */
.L_x_56:
[----:B------:R-:W-:-:S14]  /*0d30*/  DSETP.NAN.AND P0, PT, R8, R8, PT ;  /* 0x000000080800722a */ /* 0x000fdc0003f08000 */
[----:B------:R-:W-:Y:S05]  /*0d40*/  @P0 BRA `(.L_x_58) ;  /* 0x0000000000440947 */ /* 0x000fea0003800000 */
[----:B------:R-:W-:-:S14]  /*0d50*/  DSETP.NAN.AND P0, PT, R4, R4, PT ;  /* 0x000000040400722a */ /* 0x000fdc0003f08000 */
[----:B------:R-:W-:Y:S05]  /*0d60*/  @P0 BRA `(.L_x_59) ;  /* 0x0000000000300947 */ /* 0x000fea0003800000 */
[----:B------:R-:W-:Y:S01]  /*0d70*/  ISETP.NE.AND P0, PT, R22, R29, PT ;  /* 0x0000001d1600720c */ /* 0x000fe20003f05270 */
[----:B------:R-:W-:Y:S02]  /*0d80*/  IMAD.MOV.U32 R20, RZ, RZ, 0x0 ;  /* 0x00000000ff147424 */ /* 0x000fe400078e00ff */
[----:B------:R-:W-:-:S10]  /*0d90*/  IMAD.MOV.U32 R21, RZ, RZ, -0x80000 ;  /* 0xfff80000ff157424 */ /* 0x000fd400078e00ff */
[----:B------:R-:W-:Y:S05]  /*0da0*/  @!P0 BRA `(.L_x_57) ;  /* 0x0000000000348947 */ /* 0x000fea0003800000 */
[----:B------:R-:W-:Y:S02]  /*0db0*/  ISETP.NE.AND P0, PT, R22, 0x7ff00000, PT ;  /* 0x7ff000001600780c */ /* 0x000fe40003f05270 */
[----:B------:R-:W-:Y:S02]  /*0dc0*/  LOP3.LUT R21, R9, 0x80000000, R5, 0x48, !PT ;  /* 0x8000000009157812 */ /* 0x000fe400078e4805 */
[----:B------:R-:W-:-:S13]  /*0dd0*/  ISETP.EQ.OR P0, PT, R29, RZ, !P0 ;  /* 0x000000ff1d00720c */ /* 0x000fda0004702670 */
[----:B------:R-:W-:Y:S01]  /*0de0*/  @P0 LOP3.LUT R4, R21, 0x7ff00000, RZ, 0xfc, !PT ;  /* 0x7ff0000015040812 */ /* 0x000fe200078efcff */
[----:B------:R-:W-:Y:S02]  /*0df0*/  @!P0 IMAD.MOV.U32 R20, RZ, RZ, RZ ;  /* 0x000000ffff148224 */ /* 0x000fe400078e00ff */
[----:B------:R-:W-:Y:S02]  /*0e00*/  @P0 IMAD.MOV.U32 R20, RZ, RZ, RZ ;  /* 0x000000ffff140224 */ /* 0x000fe400078e00ff */
[----:B------:R-:W-:Y:S01]  /*0e10*/  @P0 IMAD.MOV.U32 R21, RZ, RZ, R4 ;  /* 0x000000ffff150224 */ /* 0x000fe200078e0004 */
[----:B------:R-:W-:Y:S06]  /*0e20*/  BRA `(.L_x_57) ;  /* 0x0000000000147947 */ /* 0x000fec0003800000 */
.L_x_59:
[----:B------:R-:W-:Y:S01]  /*0e30*/  LOP3.LUT R21, R5, 0x80000, RZ, 0xfc, !PT ;  /* 0x0008000005157812 */ /* 0x000fe200078efcff */
[----:B------:R-:W-:Y:S01]  /*0e40*/  IMAD.MOV.U32 R20, RZ, RZ, R4 ;  /* 0x000000ffff147224 */ /* 0x000fe200078e0004 */
[----:B------:R-:W-:Y:S06]  /*0e50*/  BRA `(.L_x_57) ;  /* 0x0000000000087947 */ /* 0x000fec0003800000 */
.L_x_58:
[----:B------:R-:W-:Y:S01]  /*0e60*/  LOP3.LUT R21, R9, 0x80000, RZ, 0xfc, !PT ;  /* 0x0008000009157812 */ /* 0x000fe200078efcff */
[----:B------:R-:W-:-:S07]  /*0e70*/  IMAD.MOV.U32 R20, RZ, RZ, R8 ;  /* 0x000000ffff147224 */ /* 0x000fce00078e0008 */
.L_x_57:
[----:B------:R-:W-:Y:S05]  /*0e80*/  BSYNC.RECONVERGENT B1 ;  /* 0x0000000000017941 */ /* 0x000fea0003800200 */
.L_x_55:
[----:B------:R-:W-:Y:S02]  /*0e90*/  IMAD.MOV.U32 R4, RZ, RZ, R0 ;  /* 0x000000ffff047224 */ /* 0x000fe400078e0000 */
[----:B------:R-:W-:Y:S02]  /*0ea0*/  IMAD.MOV.U32 R5, RZ, RZ, 0x0 ;  /* 0x00000000ff057424 */ /* 0x000fe400078e00ff */
[----:B------:R-:W-:Y:S02]  /*0eb0*/  IMAD.MOV.U32 R6, RZ, RZ, R20 ;  /* 0x000000ffff067224 */ /* 0x000fe400078e0014 */
[----:B------:R-:W-:Y:S01]  /*0ec0*/  IMAD.MOV.U32 R7, RZ, RZ, R21 ;  /* 0x000000ffff077224 */ /* 0x000fe200078e0015 */
[----:B------:R-:W-:Y:S06]  /*0ed0*/  RET.REL.NODEC R4 `(_Z5cal_bPfffS_S_ff) ;  /* 0xfffffff004487950 */ /* 0x000fec0003c3ffff */
        .weak           $__internal_3_$__cuda_sm3x_div_rn_noftz_f32_slowpath
        .type           $__internal_3_$__cuda_sm3x_div_rn_noftz_f32_slowpath,@function
        .size           $__internal_3_$__cuda_sm3x_div_rn_noftz_f32_slowpath,(.L_x_72 - $__internal_3_$__cuda_sm3x_div_rn_noftz_f32_slowpath)
$__internal_3_$__cuda_sm3x_div_rn_noftz_f32_slowpath:
[----:B------:R-:W0:Y:S08]  /*0ee0*/  LDC.64 R4, c[0x0][0x388] ;  /* 0x0000e200ff047b82 */ /* 0x000e300000000a00 */
[----:B------:R-:W1:Y:S08]  /*0ef0*/  LDC R11, c[0x0][0x388] ;  /* 0x0000e200ff0b7b82 */ /* 0x000e700000000800 */
[----:B------:R-:W2:Y:S01]  /*0f00*/  LDC R12, c[0x0][0x38c] ;  /* 0x0000e300ff0c7b82 */ /* 0x000ea20000000800 */
[----:B0-----:R-:W-:-:S02]  /*0f10*/  SHF.R.U32.HI R7, RZ, 0x17, R5 ;  /* 0x00000017ff077819 */ /* 0x001fc40000011605 */
[----:B------:R-:W-:Y:S02]  /*0f20*/  SHF.R.U32.HI R0, RZ, 0x17, R4 ;  /* 0x00000017ff007819 */ /* 0x000fe40000011604 */
[----:B------:R-:W-:Y:S02]  /*0f30*/  LOP3.LUT R9, R7, 0xff, RZ, 0xc0, !PT ;  /* 0x000000ff07097812 */ /* 0x000fe400078ec0ff */
[----:B------:R-:W-:-:S03]  /*0f40*/  LOP3.LUT R0, R0, 0xff, RZ, 0xc0, !PT ;  /* 0x000000ff00007812 */ /* 0x000fc600078ec0ff */
[----:B------:R-:W-:Y:S02]  /*0f50*/  VIADD R14, R9, 0xffffffff ;  /* 0xffffffff090e7836 */ /* 0x000fe40000000000 */
[----:B------:R-:W-:-:S03]  /*0f60*/  VIADD R13, R0, 0xffffffff ;  /* 0xffffffff000d7836 */ /* 0x000fc60000000000 */
[----:B------:R-:W-:-:S04]  /*0f70*/  ISETP.GT.U32.AND P0, PT, R14, 0xfd, PT ;  /* 0x000000fd0e00780c */ /* 0x000fc80003f04070 */
[----:B------:R-:W-:-:S13]  /*0f80*/  ISETP.GT.U32.OR P0, PT, R13, 0xfd, P0 ;  /* 0x000000fd0d00780c */ /* 0x000fda0000704470 */
[----:B------:R-:W-:Y:S01]  /*0f90*/  @!P0 IMAD.MOV.U32 R7, RZ, RZ, RZ ;  /* 0x000000ffff078224 */ /* 0x000fe200078e00ff */
[----:B-12---:R-:W-:Y:S06]  /*0fa0*/  @!P0 BRA `(.L_x_60) ;  /* 0x00000000005c8947 */ /* 0x006fec0003800000 */
        /* <DEDUP_REMOVED lines=18> */
[----:B------:R-:W-:Y:S02]  /*10d0*/  @P0 IMAD.MOV.U32 R7, RZ, RZ, RZ ;  /* 0x000000ffff070224 */ /* 0x000fe400078e00ff */
[----:B------:R-:W-:Y:S01]  /*10e0*/  @!P0 FFMA R11, R4, 1.84467440737095516160e+19, RZ ;  /* 0x5f800000040b8823 */ /* 0x000fe200000000ff */
[----:B------:R-:W-:Y:S02]  /*10f0*/  @!P0 IMAD.MOV.U32 R7, RZ, RZ, -0x40 ;  /* 0xffffffc0ff078424 */ /* 0x000fe400078e00ff */
[----:B------:R-:W-:Y:S02]  /*1100*/  @!P1 FFMA R12, R5, 1.84467440737095516160e+19, RZ ;  /* 0x5f800000050c9823 */ /* 0x000fe400000000ff */
[----:B------:R-:W-:-:S07]  /*1110*/  @!P1 VIADD R7, R7, 0x40 ;  /* 0x0000004007079836 */ /* 0x000fce0000000000 */
.L_x_60:
[----:B------:R-:W-:Y:S01]  /*1120*/  LEA R5, R9, 0xc0800000, 0x17 ;  /* 0xc080000009057811 */ /* 0x000fe200078eb8ff */
[----:B------:R-:W-:-:S04]  /*1130*/  VIADD R4, R0, 0xffffff81 ;  /* 0xffffff8100047836 */ /* 0x000fc80000000000 */
[----:B------:R-:W-:Y:S02]  /*1140*/  IMAD.IADD R5, R12, 0x1, -R5 ;  /* 0x000000010c057824 */ /* 0x000fe400078e0a05 */
[----:B------:R-:W-:Y:S02]  /*1150*/  IMAD R0, R4, -0x800000, R11 ;  /* 0xff80000004007824 */ /* 0x000fe400078e020b */
[----:B------:R-:W0:Y:S01]  /*1160*/  MUFU.RCP R12, R5 ;  /* 0x00000005000c7308 */ /* 0x000e220000001000 */
[----:B------:R-:W-:-:S04]  /*1170*/  FADD.FTZ R13, -R5, -RZ ;  /* 0x800000ff050d7221 */ /* 0x000fc80000010100 */
[----:B0-----:R-:W-:-:S04]  /*1180*/  FFMA R15, R12, R13, 1 ;  /* 0x3f8000000c0f7423 */ /* 0x001fc8000000000d */
[----:B------:R-:W-:-:S04]  /*1190*/  FFMA R14, R12, R15, R12 ;  /* 0x0000000f0c0e7223 */ /* 0x000fc8000000000c */
[----:B------:R-:W-:-:S04]  /*11a0*/  FFMA R11, R0, R14, RZ ;  /* 0x0000000e000b7223 */ /* 0x000fc800000000ff */
[----:B------:R-:W-:-:S04]  /*11b0*/  FFMA R12, R13, R11, R0 ;  /* 0x0000000b0d0c7223 */ /* 0x000fc80000000000 */
[----:B------:R-:W-:Y:S01]  /*11c0*/  FFMA R11, R14, R12, R11 ;  /* 0x0000000c0e0b7223 */ /* 0x000fe2000000000b */
[----:B------:R-:W-:-:S03]  /*11d0*/  IADD3 R12, PT, PT, R4, 0x7f, -R9 ;  /* 0x0000007f040c7810 */ /* 0x000fc60007ffe809 */
[----:B------:R-:W-:Y:S02]  /*11e0*/  FFMA R18, R13, R11, R0 ;  /* 0x0000000b0d127223 */ /* 0x000fe40000000000 */
[----:B------:R-:W-:Y:S02]  /*11f0*/  IMAD.IADD R7, R12, 0x1, R7 ;  /* 0x000000010c077824 */ /* 0x000fe400078e0207 */
        /* <DEDUP_REMOVED lines=16> */
[-CC-:B------:R-:W-:Y:S01]  /*1300*/  FFMA.RM R5, R14, R18.reuse, R11.reuse ;  /* 0x000000120e057223 */ /* 0x180fe2000000400b */
[C---:B------:R-:W-:Y:S02]  /*1310*/  ISETP.NE.AND P2, PT, R9.reuse, RZ, PT ;  /* 0x000000ff0900720c */ /* 0x040fe40003f45270 */
[----:B------:R-:W-:Y:S01]  /*1320*/  LOP3.LUT R7, R4, 0x7fffff, RZ, 0xc0, !PT ;  /* 0x007fffff04077812 */ /* 0x000fe200078ec0ff */
[----:B------:R-:W-:Y:S01]  /*1330*/  FFMA.RP R4, R14, R18, R11 ;  /* 0x000000120e047223 */ /* 0x000fe2000000800b */
[----:B------:R-:W-:Y:S01]  /*1340*/  ISETP.NE.AND P1, PT, R9, RZ, PT ;  /* 0x000000ff0900720c */ /* 0x000fe20003f25270 */
[----:B------:R-:W-:Y:S01]  /*1350*/  IMAD.MOV R9, RZ, RZ, -R9 ;  /* 0x000000ffff097224 */ /* 0x000fe200078e0a09 */
[----:B------:R-:W-:-:S02]  /*1360*/  LOP3.LUT R7, R7, 0x800000, RZ, 0xfc, !PT ;  /* 0x0080000007077812 */ /* 0x000fc400078efcff */
[----:B------:R-:W-:Y:S02]  /*1370*/  FSETP.NEU.FTZ.AND P0, PT, R4, R5, PT ;  /* 0x000000050400720b */ /* 0x000fe40003f1d000 */
[----:B------:R-:W-:Y:S02]  /*1380*/  SHF.L.U32 R12, R7, R12, RZ ;  /* 0x0000000c070c7219 */ /* 0x000fe400000006ff */
[----:B------:R-:W-:Y:S02]  /*1390*/  SEL R4, R9, RZ, P2 ;  /* 0x000000ff09047207 */ /* 0x000fe40001000000 */
[----:B------:R-:W-:Y:S02]  /*13a0*/  ISETP.NE.AND P1, PT, R12, RZ, P1 ;  /* 0x000000ff0c00720c */ /* 0x000fe40000f25270 */
[----:B------:R-:W-:Y:S02]  /*13b0*/  SHF.R.U32.HI R4, RZ, R4, R7 ;  /* 0x00000004ff047219 */ /* 0x000fe40000011607 */
[----:B------:R-:W-:-:S02]  /*13c0*/  PLOP3.LUT P0, PT, P0, P1, PT, 0xf8, 0x8f ;  /* 0x00000000008f781c */ /* 0x000fc40000703f70 */
[----:B------:R-:W-:Y:S02]  /*13d0*/  SHF.R.U32.HI R12, RZ, 0x1, R4 ;  /* 0x00000001ff0c7819 */ /* 0x000fe40000011604 */
[----:B------:R-:W-:-:S04]  /*13e0*/  SEL R5, RZ, 0x1, !P0 ;  /* 0x00000001ff057807 */ /* 0x000fc80004000000 */
[----:B------:R-:W-:-:S04]  /*13f0*/  LOP3.LUT R5, R5, 0x1, R12, 0xf8, !PT ;  /* 0x0000000105057812 */ /* 0x000fc800078ef80c */
[----:B------:R-:W-:-:S05]  /*1400*/  LOP3.LUT R5, R5, R4, RZ, 0xc0, !PT ;  /* 0x0000000405057212 */ /* 0x000fca00078ec0ff */
[----:B------:R-:W-:-:S05]  /*1410*/  IMAD.IADD R5, R12, 0x1, R5 ;  /* 0x000000010c057824 */ /* 0x000fca00078e0205 */
[----:B------:R-:W-:Y:S01]  /*1420*/  LOP3.LUT R0, R5, R0, RZ, 0xfc, !PT ;  /* 0x0000000005007212 */ /* 0x000fe200078efcff */
[----:B------:R-:W-:Y:S06]  /*1430*/  BRA `(.L_x_67) ;  /* 0x0000000000347947 */ /* 0x000fec0003800000 */
.L_x_66:
[----:B------:R-:W-:-:S04]  /*1440*/  LOP3.LUT R0, R0, 0x80000000, RZ, 0xc0, !PT ;  /* 0x8000000000007812 */ /* 0x000fc800078ec0ff */
[----:B------:R-:W-:Y:S01]  /*1450*/  LOP3.LUT R0, R0, 0x7f800000, RZ, 0xfc, !PT ;  /* 0x7f80000000007812 */ /* 0x000fe200078efcff */
[----:B------:R-:W-:Y:S06]  /*1460*/  BRA `(.L_x_67) ;  /* 0x0000000000287947 */ /* 0x000fec0003800000 */
.L_x_65:
[----:B------:R-:W-:Y:S01]  /*1470*/  IMAD R0, R7, 0x800000, R0 ;  /* 0x0080000007007824 */ /* 0x000fe200078e0200 */
[----:B------:R-:W-:Y:S06]  /*1480*/  BRA `(.L_x_67) ;  /* 0x0000000000207947 */ /* 0x000fec0003800000 */
.L_x_64:
[----:B------:R-:W-:-:S04]  /*1490*/  LOP3.LUT R0, R12, 0x80000000, R11, 0x48, !PT ;  /* 0x800000000c007812 */ /* 0x000fc800078e480b */
[----:B------:R-:W-:Y:S01]  /*14a0*/  LOP3.LUT R0, R0, 0x7f800000, RZ, 0xfc, !PT ;  /* 0x7f80000000007812 */ /* 0x000fe200078efcff */
[----:B------:R-:W-:Y:S06]  /*14b0*/  BRA `(.L_x_67) ;  /* 0x0000000000147947 */ /* 0x000fec0003800000 */
.L_x_63:
[----:B------:R-:W-:Y:S01]  /*14c0*/  LOP3.LUT R0, R12, 0x80000000, R11, 0x48, !PT ;  /* 0x800000000c007812 */ /* 0x000fe200078e480b */
[----:B------:R-:W-:Y:S06]  /*14d0*/  BRA `(.L_x_67) ;  /* 0x00000000000c7947 */ /* 0x000fec0003800000 */
.L_x_62:
[----:B------:R-:W0:Y:S01]  /*14e0*/  MUFU.RSQ R0, -QNAN ;  /* 0xffc0000000007908 */ /* 0x000e220000001400 */
[----:B------:R-:W-:Y:S05]  /*14f0*/  BRA `(.L_x_67) ;  /* 0x0000000000047947 */ /* 0x000fea0003800000 */
.L_x_61:
[----:B------:R-:W-:-:S07]  /*1500*/  FADD.FTZ R0, R4, R5 ;  /* 0x0000000504007221 */ /* 0x000fce0000010000 */
.L_x_67:
[----:B------:R-:W-:-:S04]  /*1510*/  IMAD.MOV.U32 R9, RZ, RZ, 0x0 ;  /* 0x00000000ff097424 */ /* 0x000fc800078e00ff */
[----:B0-----:R-:W-:Y:S05]  /*1520*/  RET.REL.NODEC R8 `(_Z5cal_bPfffS_S_ff) ;  /* 0xffffffe808b47950 */ /* 0x001fea0003c3ffff */
.L_x_68:
        /* <DEDUP_REMOVED lines=13> */
.L_x_72:


//--------------------- .nv.shared.reserved.0     --------------------------
	.section	.nv.shared.reserved.0,"aw",@nobits
	.weak		__nv_reservedSMEM_offset_0_alias
	.size		__nv_reservedSMEM_offset_0_alias, 0, 64
	.other		__nv_reservedSMEM_offset_0_alias,@"STO_CUDA_RESERVED_SHARED STV_DEFAULT"
__nv_reservedSMEM_offset_0_alias:
	.zero		0
	.zero		64


//--------------------- .nv.constant0._Z6cal_uvPfS_S_fffff --------------------------
	.section	.nv.constant0._Z6cal_uvPfS_S_fffff,"a",@progbits
	.sectionflags	@""
	.align	4
.nv.constant0._Z6cal_uvPfS_S_fffff:
	.zero		940


//--------------------- .nv.constant0._Z5cal_pPfffS_ --------------------------
	.section	.nv.constant0._Z5cal_pPfffS_,"a",@progbits
	.sectionflags	@""
	.align	4
.nv.constant0._Z5cal_pPfffS_:
	.zero		920


//--------------------- .nv.constant0._Z5cal_bPfffS_S_ff --------------------------
	.section	.nv.constant0._Z5cal_bPfffS_S_ff,"a",@progbits
	.sectionflags	@""
	.align	4
.nv.constant0._Z5cal_bPfffS_S_ff:
	.zero		936


//--------------------- SYMBOLS --------------------------

	.type		.nv.reservedSmem.offset0,@object
	.size		.nv.reservedSmem.offset0,0x4
